	.target	sm_90a

	.elftype	@"ET_EXEC"


//--------------------- .note.nv.tkinfo           --------------------------
	.section	.note.nv.tkinfo,"",@"SHT_NOTE"
	.sectionflags	@"SHF_NOTE_NV_TKINFO"
	.tkinfo
        /*0018*/ 	.word	0x00000002
        /*0030*/ 	.string	""
        /*0030*/ 	.string	"ptxas"
        /*0030*/ 	.string	"Cuda compilation tools, release 13.0, V13.0.88"
        /*0030*/ 	.string	"Build cuda_13.0.r13.0/compiler.36424714_0"
        /*0030*/ 	.string	"-arch sm_90a -m 64 "



//--------------------- .note.nv.cuinfo           --------------------------
	.section	.note.nv.cuinfo,"",@"SHT_NOTE"
	.sectionflags	@"SHF_NOTE_NV_CUINFO"
        /*0018*/ 	.short	0x0002
        /*001a*/ 	.short	0x005a
        /*001c*/ 	.short	0x0082
	.zero		2


//--------------------- .nv.info                  --------------------------
	.section	.nv.info,"",@"SHT_CUDA_INFO"
	.align	4


	//----- nvinfo : EIATTR_REGCOUNT
	.align		4
        /*0000*/ 	.byte	0x04, 0x2f
        /*0002*/ 	.short	(.L_15 - .L_14)
	.align		4
.L_14:
        /*0004*/ 	.word	index@(_ZN7cutlass13device_kernelINS_4gemm6kernel13GemmUniversalIN4cute5tupleIJiiiiEEENS1_10collective13CollectiveMmaINS1_34MainloopSm90TmaGmmaWarpSpecializedILi3ENS5_IJNS4_1CILi2EEENSA_ILi1EEESC_EEENS1_35KernelTmaWarpSpecializedCooperativeEEENS5_IJNSA_ILi256EEENSA_ILi32EEESG_EEEaNS5_IJlSC_lEEEaSJ_NS4_8TiledMMAINS4_8MMA_AtomIJNS4_4SM904GMMA26MMA_64x32x32_S32S8S8_SS_TNEEEENS4_6LayoutISD_NS5_IJSC_NSA_ILi0EEESR_EEEEENS5_IJNS4_10UnderscoreESU_SU_EEEEENS4_13SM90_TMA_LOADENS4_14ComposedLayoutINS4_7SwizzleILi3ELi4ELi3EEENS4_18smem_ptr_flag_bitsILi8EEENSQ_INS5_IJNSA_ILi8EEENSA_ILi128EEEEEENS5_IJS14_SC_EEEEEEEvNS4_8identityENS4_23SM90_TMA_LOAD_MULTICASTES18_vS19_EENS_8epilogue10collective6detail29Sm90TmaWarpSpecializedAdapterINS1D_15DefaultEpilogueIaSJ_SJ_NS1C_6thread17LinearCombinationIaLi1EiiLNS1H_9ScaleType4KindE0ELNS_15FloatRoundStyleE2EaEENS1_15EpilogueDefaultEEEEEvvEEEEvNT_6ParamsE)
        /*0008*/ 	.word	0x000000a8


	//----- nvinfo : EIATTR_FRAME_SIZE
	.align		4
.L_15:
        /*000c*/ 	.byte	0x04, 0x11
        /*000e*/ 	.short	(.L_17 - .L_16)
	.align		4
.L_16:
        /*0010*/ 	.word	index@(_ZN7cutlass13device_kernelINS_4gemm6kernel13GemmUniversalIN4cute5tupleIJiiiiEEENS1_10collective13CollectiveMmaINS1_34MainloopSm90TmaGmmaWarpSpecializedILi3ENS5_IJNS4_1CILi2EEENSA_ILi1EEESC_EEENS1_35KernelTmaWarpSpecializedCooperativeEEENS5_IJNSA_ILi256EEENSA_ILi32EEESG_EEEaNS5_IJlSC_lEEEaSJ_NS4_8TiledMMAINS4_8MMA_AtomIJNS4_4SM904GMMA26MMA_64x32x32_S32S8S8_SS_TNEEEENS4_6LayoutISD_NS5_IJSC_NSA_ILi0EEESR_EEEEENS5_IJNS4_10UnderscoreESU_SU_EEEEENS4_13SM90_TMA_LOADENS4_14ComposedLayoutINS4_7SwizzleILi3ELi4ELi3EEENS4_18smem_ptr_flag_bitsILi8EEENSQ_INS5_IJNSA_ILi8EEENSA_ILi128EEEEEENS5_IJS14_SC_EEEEEEEvNS4_8identityENS4_23SM90_TMA_LOAD_MULTICASTES18_vS19_EENS_8epilogue10collective6detail29Sm90TmaWarpSpecializedAdapterINS1D_15DefaultEpilogueIaSJ_SJ_NS1C_6thread17LinearCombinationIaLi1EiiLNS1H_9ScaleType4KindE0ELNS_15FloatRoundStyleE2EaEENS1_15EpilogueDefaultEEEEEvvEEEEvNT_6ParamsE)
        /*0014*/ 	.word	0x00000000


	//----- nvinfo : EIATTR_MIN_STACK_SIZE
	.align		4
.L_17:
        /*0018*/ 	.byte	0x04, 0x12
        /*001a*/ 	.short	(.L_19 - .L_18)
	.align		4
.L_18:
        /*001c*/ 	.word	index@(_ZN7cutlass13device_kernelINS_4gemm6kernel13GemmUniversalIN4cute5tupleIJiiiiEEENS1_10collective13CollectiveMmaINS1_34MainloopSm90TmaGmmaWarpSpecializedILi3ENS5_IJNS4_1CILi2EEENSA_ILi1EEESC_EEENS1_35KernelTmaWarpSpecializedCooperativeEEENS5_IJNSA_ILi256EEENSA_ILi32EEESG_EEEaNS5_IJlSC_lEEEaSJ_NS4_8TiledMMAINS4_8MMA_AtomIJNS4_4SM904GMMA26MMA_64x32x32_S32S8S8_SS_TNEEEENS4_6LayoutISD_NS5_IJSC_NSA_ILi0EEESR_EEEEENS5_IJNS4_10UnderscoreESU_SU_EEEEENS4_13SM90_TMA_LOADENS4_14ComposedLayoutINS4_7SwizzleILi3ELi4ELi3EEENS4_18smem_ptr_flag_bitsILi8EEENSQ_INS5_IJNSA_ILi8EEENSA_ILi128EEEEEENS5_IJS14_SC_EEEEEEEvNS4_8identityENS4_23SM90_TMA_LOAD_MULTICASTES18_vS19_EENS_8epilogue10collective6detail29Sm90TmaWarpSpecializedAdapterINS1D_15DefaultEpilogueIaSJ_SJ_NS1C_6thread17LinearCombinationIaLi1EiiLNS1H_9ScaleType4KindE0ELNS_15FloatRoundStyleE2EaEENS1_15EpilogueDefaultEEEEEvvEEEEvNT_6ParamsE)
        /*0020*/ 	.word	0x00000000
.L_19:


//--------------------- .nv.compat                --------------------------
	.section	.nv.compat,"",@"SHT_CUDA_COMPAT_INFO"
	.align	4
        /*0000*/ 	.byte	0x02, 0x09, 0x01, 0x00, 0x02, 0x02, 0x04, 0x00, 0x02, 0x05, 0x05, 0x00, 0x03, 0x07, 0x01, 0x01
        /*0010*/ 	.byte	0x02, 0x03, 0x01, 0x00, 0x02, 0x06, 0x01, 0x00, 0x04, 0x0b, 0x08, 0x00, 0x00, 0x00, 0x00, 0x00
        /*0020*/ 	.byte	0x00, 0x00, 0x00, 0x00


//--------------------- .nv.info._ZN7cutlass13device_kernelINS_4gemm6kernel13GemmUniversalIN4cute5tupleIJiiiiEEENS1_10collective13CollectiveMmaINS1_34MainloopSm90TmaGmmaWarpSpecializedILi3ENS5_IJNS4_1CILi2EEENSA_ILi1EEESC_EEENS1_35KernelTmaWarpSpecializedCooperativeEEENS5_IJNSA_ILi256EEENSA_ILi32EEESG_EEEaNS5_IJlSC_lEEEaSJ_NS4_8TiledMMAINS4_8MMA_AtomIJNS4_4SM904GMMA26MMA_64x32x32_S32S8S8_SS_TNEEEENS4_6LayoutISD_NS5_IJSC_NSA_ILi0EEESR_EEEEENS5_IJNS4_10UnderscoreESU_SU_EEEEENS4_13SM90_TMA_LOADENS4_14ComposedLayoutINS4_7SwizzleILi3ELi4ELi3EEENS4_18smem_ptr_flag_bitsILi8EEENSQ_INS5_IJNSA_ILi8EEENSA_ILi128EEEEEENS5_IJS14_SC_EEEEEEEvNS4_8identityENS4_23SM90_TMA_LOAD_MULTICASTES18_vS19_EENS_8epilogue10collective6detail29Sm90TmaWarpSpecializedAdapterINS1D_15DefaultEpilogueIaSJ_SJ_NS1C_6thread17LinearCombinationIaLi1EiiLNS1H_9ScaleType4KindE0ELNS_15FloatRoundStyleE2EaEENS1_15EpilogueDefaultEEEEEvvEEEEvNT_6ParamsE --------------------------
	.section	.nv.info._ZN7cutlass13device_kernelINS_4gemm6kernel13GemmUniversalIN4cute5tupleIJiiiiEEENS1_10collective13CollectiveMmaINS1_34MainloopSm90TmaGmmaWarpSpecializedILi3ENS5_IJNS4_1CILi2EEENSA_ILi1EEESC_EEENS1_35KernelTmaWarpSpecializedCooperativeEEENS5_IJNSA_ILi256EEENSA_ILi32EEESG_EEEaNS5_IJlSC_lEEEaSJ_NS4_8TiledMMAINS4_8MMA_AtomIJNS4_4SM904GMMA26MMA_64x32x32_S32S8S8_SS_TNEEEENS4_6LayoutISD_NS5_IJSC_NSA_ILi0EEESR_EEEEENS5_IJNS4_10UnderscoreESU_SU_EEEEENS4_13SM90_TMA_LOADENS4_14ComposedLayoutINS4_7SwizzleILi3ELi4ELi3EEENS4_18smem_ptr_flag_bitsILi8EEENSQ_INS5_IJNSA_ILi8EEENSA_ILi128EEEEEENS5_IJS14_SC_EEEEEEEvNS4_8identityENS4_23SM90_TMA_LOAD_MULTICASTES18_vS19_EENS_8epilogue10collective6detail29Sm90TmaWarpSpecializedAdapterINS1D_15DefaultEpilogueIaSJ_SJ_NS1C_6thread17LinearCombinationIaLi1EiiLNS1H_9ScaleType4KindE0ELNS_15FloatRoundStyleE2EaEENS1_15EpilogueDefaultEEEEEvvEEEEvNT_6ParamsE,"",@"SHT_CUDA_INFO"
	.sectionflags	@""
	.align	4


	//----- nvinfo : EIATTR_CUDA_API_VERSION
	.align		4
        /*0000*/ 	.byte	0x04, 0x37
        /*0002*/ 	.short	(.L_21 - .L_20)
.L_20:
        /*0004*/ 	.word	0x00000082


	//----- nvinfo : EIATTR_KPARAM_INFO
	.align		4
.L_21:
        /*0008*/ 	.byte	0x04, 0x17
        /*000a*/ 	.short	(.L_23 - .L_22)
.L_22:
        /*000c*/ 	.word	0x00000000
        /*0010*/ 	.short	0x0000
        /*0012*/ 	.short	0x0070
        /*0014*/ 	.byte	0x00, 0xf0, 0x01, 0x10


	//----- nvinfo : EIATTR_SPARSE_MMA_MASK
	.align		4
.L_23:
        /*0018*/ 	.byte	0x03, 0x50
        /*001a*/ 	.short	0x0000


	//----- nvinfo : EIATTR_MAXREG_COUNT
	.align		4
        /*001c*/ 	.byte	0x03, 0x1b
        /*001e*/ 	.short	0x00a8


	//----- nvinfo : EIATTR_NUM_BARRIERS
	.align		4
        /*0020*/ 	.byte	0x02, 0x4c
        /*0022*/ 	.byte	0x01
	.zero		1


	//----- nvinfo : EIATTR_EXTERNS
	.align		4
        /*0024*/ 	.byte	0x04, 0x0f
        /*0026*/ 	.short	(.L_25 - .L_24)


	//   ....[0]....
	.align		4
.L_24:
        /*0028*/ 	.word	index@(__assertfail)


	//----- nvinfo : EIATTR_MERCURY_ISA_VERSION
	.align		4
.L_25:
        /*002c*/ 	.byte	0x03, 0x5f
        /*002e*/ 	.short	0x0101


	//----- nvinfo : EIATTR_INT_WARP_WIDE_INSTR_OFFSETS
	.align		4
        /*0030*/ 	.byte	0x04, 0x31
        /*0032*/ 	.short	(.L_27 - .L_26)


	//   ....[0]....
.L_26:
        /*0034*/ 	.word	0x00000460


	//   ....[1]....
        /*0038*/ 	.word	0x00000490


	//   ....[2]....
        /*003c*/ 	.word	0x00000650


	//----- nvinfo : EIATTR_COOP_GROUP_MASK_REGIDS
	.align		4
.L_27:
        /*0040*/ 	.byte	0x04, 0x29
        /*0042*/ 	.short	(.L_29 - .L_28)


	//   ....[0]....
.L_28:
        /*0044*/ 	.word	0xffffffff


	//   ....[1]....
        /*0048*/ 	.word	0xffffffff


	//   ....[2]....
        /*004c*/ 	.word	0xffffffff


	//   ....[3]....
        /*0050*/ 	.word	0xffffffff


	//   ....[4]....
        /*0054*/ 	.word	0xffffffff


	//   ....[5]....
        /*0058*/ 	.word	0xffffffff


	//----- nvinfo : EIATTR_COOP_GROUP_INSTR_OFFSETS
	.align		4
.L_29:
        /*005c*/ 	.byte	0x04, 0x28
        /*005e*/ 	.short	(.L_31 - .L_30)


	//   ....[0]....
.L_30:
        /*0060*/ 	.word	0x00000060


	//   ....[1]....
        /*0064*/ 	.word	0x00000070


	//   ....[2]....
        /*0068*/ 	.word	0x00000130


	//   ....[3]....
        /*006c*/ 	.word	0x000002b0


	//   ....[4]....
        /*0070*/ 	.word	0x000007d0


	//   ....[5]....
        /*0074*/ 	.word	0x00001200


	//----- nvinfo : EIATTR_REG_RECONFIG
	.align		4
.L_31:
        /*0078*/ 	.byte	0x01, 0x54
	.zero		2


	//----- nvinfo : EIATTR_SYSCALL_OFFSETS
	.align		4
        /*007c*/ 	.byte	0x04, 0x46
        /*007e*/ 	.short	(.L_33 - .L_32)


	//   ....[0]....
.L_32:
        /*0080*/ 	.word	0x000013d0


	//----- nvinfo : EIATTR_MBARRIER_INSTR_OFFSETS
	.align		4
.L_33:
        /*0084*/ 	.byte	0x04, 0x39
        /*0086*/ 	.short	(.L_35 - .L_34)


	//   ....[0]....
.L_34:
        /*0088*/ 	.word	0x00000230
        /*008c*/ 	.word	0x000000ff
        /*0090*/ 	.word	0x00000000
        /*0094*/ 	.short	0x0100
        /*0096*/ 	.byte	0x08
	.zero		1


	//   ....[1]....
        /*0098*/ 	.word	0x00000240
        /*009c*/ 	.word	0x000000ff
        /*00a0*/ 	.word	0x00000018
        /*00a4*/ 	.short	0x0100
        /*00a6*/ 	.byte	0x08
	.zero		1


	//   ....[2]....
        /*00a8*/ 	.word	0x00000250
        /*00ac*/ 	.word	0x000000ff
        /*00b0*/ 	.word	0x00000008
        /*00b4*/ 	.short	0x0100
        /*00b6*/ 	.byte	0x08
	.zero		1


	//   ....[3]....
        /*00b8*/ 	.word	0x00000260
        /*00bc*/ 	.word	0x000000ff
        /*00c0*/ 	.word	0x00000020
        /*00c4*/ 	.short	0x0100
        /*00c6*/ 	.byte	0x08
	.zero		1


	//   ....[4]....
        /*00c8*/ 	.word	0x00000270
        /*00cc*/ 	.word	0x000000ff
        /*00d0*/ 	.word	0x00000010
        /*00d4*/ 	.short	0x0100
        /*00d6*/ 	.byte	0x08
	.zero		1


	//   ....[5]....
        /*00d8*/ 	.word	0x00000280
        /*00dc*/ 	.word	0x000000ff
        /*00e0*/ 	.word	0x00000028
        /*00e4*/ 	.short	0x0100
        /*00e6*/ 	.byte	0x08
	.zero		1


	//   ....[6]....
        /*00e8*/ 	.word	0x000006d0
        /*00ec*/ 	.word	0x000000ff
        /*00f0*/ 	.word	0x00000040
        /*00f4*/ 	.short	0x0100
        /*00f6*/ 	.byte	0x06
	.zero		1


	//   ....[7]....
        /*00f8*/ 	.word	0x00000760
        /*00fc*/ 	.word	0x000000ff
        /*0100*/ 	.word	0x00000048
        /*0104*/ 	.short	0x0100
        /*0106*/ 	.byte	0x06
	.zero		1


	//   ....[8]....
        /*0108*/ 	.word	0x000014a0
        /*010c*/ 	.word	0x00000003
        /*0110*/ 	.word	0x00000000
        /*0114*/ 	.short	0x010a
        /*0116*/ 	.byte	0x3f
	.zero		1


	//   ....[9]....
        /*0118*/ 	.word	0x000014e0
        /*011c*/ 	.word	0x00000003
        /*0120*/ 	.word	0x00000000
        /*0124*/ 	.short	0x010a
        /*0126*/ 	.byte	0x3f
	.zero		1


	//   ....[10]....
        /*0128*/ 	.word	0x00001d70
        /*012c*/ 	.word	0x00000005
        /*0130*/ 	.word	0x00000000
        /*0134*/ 	.short	0x010a
        /*0136*/ 	.byte	0x3f
	.zero		1


	//   ....[11]....
        /*0138*/ 	.word	0x00001db0
        /*013c*/ 	.word	0x00000005
        /*0140*/ 	.word	0x00000000
        /*0144*/ 	.short	0x010a
        /*0146*/ 	.byte	0x3f
	.zero		1


	//   ....[12]....
        /*0148*/ 	.word	0x000024d0
        /*014c*/ 	.word	0x00000004
        /*0150*/ 	.word	0x00000000
        /*0154*/ 	.short	0x0101
        /*0156*/ 	.byte	0x3f
	.zero		1


	//   ....[13]....
        /*0158*/ 	.word	0x000026f0
        /*015c*/ 	.word	0x00000000
        /*0160*/ 	.word	0x00000000
        /*0164*/ 	.short	0x0101
        /*0166*/ 	.byte	0x3f
	.zero		1


	//   ....[14]....
        /*0168*/ 	.word	0x00005550
        /*016c*/ 	.word	0x00000017
        /*0170*/ 	.word	0x00000018
        /*0174*/ 	.short	0x010a
        /*0176*/ 	.byte	0x3f
	.zero		1


	//   ....[15]....
        /*0178*/ 	.word	0x00005980
        /*017c*/ 	.word	0x00000003
        /*0180*/ 	.word	0x00000048
        /*0184*/ 	.short	0x0101
        /*0186*/ 	.byte	0x3f
	.zero		1


	//   ....[16]....
        /*0188*/ 	.word	0x000060e0
        /*018c*/ 	.word	0x00000007
        /*0190*/ 	.word	0x00000000
        /*0194*/ 	.short	0x010a
        /*0196*/ 	.byte	0x3f
	.zero		1


	//   ....[17]....
        /*0198*/ 	.word	0x00006160
        /*019c*/ 	.word	0x00000006
        /*01a0*/ 	.word	0x00000000
        /*01a4*/ 	.short	0x010a
        /*01a6*/ 	.byte	0x3f
	.zero		1


	//   ....[18]....
        /*01a8*/ 	.word	0x000061f0
        /*01ac*/ 	.word	0x00000003
        /*01b0*/ 	.word	0x00000000
        /*01b4*/ 	.short	0x010a
        /*01b6*/ 	.byte	0x3f
	.zero		1


	//   ....[19]....
        /*01b8*/ 	.word	0x00006250
        /*01bc*/ 	.word	0x00000003
        /*01c0*/ 	.word	0x00000000
        /*01c4*/ 	.short	0x010a
        /*01c6*/ 	.byte	0x3f
	.zero		1


	//   ....[20]....
        /*01c8*/ 	.word	0x000062a0
        /*01cc*/ 	.word	0x00000005
        /*01d0*/ 	.word	0x00000000
        /*01d4*/ 	.short	0x010a
        /*01d6*/ 	.byte	0x3f
	.zero		1


	//   ....[21]....
        /*01d8*/ 	.word	0x00006370
        /*01dc*/ 	.word	0x00000017
        /*01e0*/ 	.word	0x00000018
        /*01e4*/ 	.short	0x010a
        /*01e6*/ 	.byte	0x3f
	.zero		1


	//   ....[22]....
        /*01e8*/ 	.word	0x00006440
        /*01ec*/ 	.word	0x00000007
        /*01f0*/ 	.word	0x00000000
        /*01f4*/ 	.short	0x010a
        /*01f6*/ 	.byte	0x3f
	.zero		1


	//   ....[23]....
        /*01f8*/ 	.word	0x00006490
        /*01fc*/ 	.word	0x00000006
        /*0200*/ 	.word	0x00000000
        /*0204*/ 	.short	0x010a
        /*0206*/ 	.byte	0x3f
	.zero		1


	//----- nvinfo : EIATTR_NUM_MBARRIERS
	.align		4
.L_35:
        /*0208*/ 	.byte	0x03, 0x38
        /*020a*/ 	.short	0x0008


	//----- nvinfo : EIATTR_EXIT_INSTR_OFFSETS
	.align		4
        /*020c*/ 	.byte	0x04, 0x1c
        /*020e*/ 	.short	(.L_37 - .L_36)


	//   ....[0]....
.L_36:
        /*0210*/ 	.word	0x00000930


	//   ....[1]....
        /*0214*/ 	.word	0x00001140


	//   ....[2]....
        /*0218*/ 	.word	0x00004c50


	//   ....[3]....
        /*021c*/ 	.word	0x000051b0


	//   ....[4]....
        /*0220*/ 	.word	0x00006240


	//----- nvinfo : EIATTR_MAX_THREADS
	.align		4
.L_37:
        /*0224*/ 	.byte	0x04, 0x05
        /*0226*/ 	.short	(.L_39 - .L_38)
.L_38:
        /*0228*/ 	.word	0x00000180
        /*022c*/ 	.word	0x00000001
        /*0230*/ 	.word	0x00000001


	//----- nvinfo : EIATTR_CRS_STACK_SIZE
	.align		4
.L_39:
        /*0234*/ 	.byte	0x04, 0x1e
        /*0236*/ 	.short	(.L_41 - .L_40)
.L_40:
        /*0238*/ 	.word	0x00000000


	//----- nvinfo : EIATTR_CBANK_PARAM_SIZE
	.align		4
.L_41:
        /*023c*/ 	.byte	0x03, 0x19
        /*023e*/ 	.short	0x0470


	//----- nvinfo : EIATTR_PARAM_CBANK
	.align		4
        /*0240*/ 	.byte	0x04, 0x0a
        /*0242*/ 	.short	(.L_43 - .L_42)
	.align		4
.L_42:
        /*0244*/ 	.word	index@(.nv.constant0._ZN7cutlass13device_kernelINS_4gemm6kernel13GemmUniversalIN4cute5tupleIJiiiiEEENS1_10collective13CollectiveMmaINS1_34MainloopSm90TmaGmmaWarpSpecializedILi3ENS5_IJNS4_1CILi2EEENSA_ILi1EEESC_EEENS1_35KernelTmaWarpSpecializedCooperativeEEENS5_IJNSA_ILi256EEENSA_ILi32EEESG_EEEaNS5_IJlSC_lEEEaSJ_NS4_8TiledMMAINS4_8MMA_AtomIJNS4_4SM904GMMA26MMA_64x32x32_S32S8S8_SS_TNEEEENS4_6LayoutISD_NS5_IJSC_NSA_ILi0EEESR_EEEEENS5_IJNS4_10UnderscoreESU_SU_EEEEENS4_13SM90_TMA_LOADENS4_14ComposedLayoutINS4_7SwizzleILi3ELi4ELi3EEENS4_18smem_ptr_flag_bitsILi8EEENSQ_INS5_IJNSA_ILi8EEENSA_ILi128EEEEEENS5_IJS14_SC_EEEEEEEvNS4_8identityENS4_23SM90_TMA_LOAD_MULTICASTES18_vS19_EENS_8epilogue10collective6detail29Sm90TmaWarpSpecializedAdapterINS1D_15DefaultEpilogueIaSJ_SJ_NS1C_6thread17LinearCombinationIaLi1EiiLNS1H_9ScaleType4KindE0ELNS_15FloatRoundStyleE2EaEENS1_15EpilogueDefaultEEEEEvvEEEEvNT_6ParamsE)
        /*0248*/ 	.short	0x0210
        /*024a*/ 	.short	0x0470


	//----- nvinfo : EIATTR_SW_WAR
	.align		4
.L_43:
        /*024c*/ 	.byte	0x04, 0x36
        /*024e*/ 	.short	(.L_45 - .L_44)
.L_44:
        /*0250*/ 	.word	0x00000008
.L_45:


//--------------------- .nv.callgraph             --------------------------
	.section	.nv.callgraph,"",@"SHT_CUDA_CALLGRAPH"
	.align	4
	.sectionentsize	8
	.align		4
        /*0000*/ 	.word	0x00000000
	.align		4
        /*0004*/ 	.word	0xffffffff
	.align		4
        /*0008*/ 	.word	index@(_ZN7cutlass13device_kernelINS_4gemm6kernel13GemmUniversalIN4cute5tupleIJiiiiEEENS1_10collective13CollectiveMmaINS1_34MainloopSm90TmaGmmaWarpSpecializedILi3ENS5_IJNS4_1CILi2EEENSA_ILi1EEESC_EEENS1_35KernelTmaWarpSpecializedCooperativeEEENS5_IJNSA_ILi256EEENSA_ILi32EEESG_EEEaNS5_IJlSC_lEEEaSJ_NS4_8TiledMMAINS4_8MMA_AtomIJNS4_4SM904GMMA26MMA_64x32x32_S32S8S8_SS_TNEEEENS4_6LayoutISD_NS5_IJSC_NSA_ILi0EEESR_EEEEENS5_IJNS4_10UnderscoreESU_SU_EEEEENS4_13SM90_TMA_LOADENS4_14ComposedLayoutINS4_7SwizzleILi3ELi4ELi3EEENS4_18smem_ptr_flag_bitsILi8EEENSQ_INS5_IJNSA_ILi8EEENSA_ILi128EEEEEENS5_IJS14_SC_EEEEEEEvNS4_8identityENS4_23SM90_TMA_LOAD_MULTICASTES18_vS19_EENS_8epilogue10collective6detail29Sm90TmaWarpSpecializedAdapterINS1D_15DefaultEpilogueIaSJ_SJ_NS1C_6thread17LinearCombinationIaLi1EiiLNS1H_9ScaleType4KindE0ELNS_15FloatRoundStyleE2EaEENS1_15EpilogueDefaultEEEEEvvEEEEvNT_6ParamsE)
	.align		4
        /*000c*/ 	.word	index@(__assertfail)
	.align		4
        /*0010*/ 	.word	0x00000000
	.align		4
        /*0014*/ 	.word	0xfffffffe
	.align		4
        /*0018*/ 	.word	0x00000000
	.align		4
        /*001c*/ 	.word	0xfffffffd
	.align		4
        /*0020*/ 	.word	0x00000000
	.align		4
        /*0024*/ 	.word	0xfffffffc


//--------------------- .nv.constant4             --------------------------
	.section	.nv.constant4,"a",@progbits
	.align	8
	.align		8
.nv.constant4:
        /*0000*/ 	.dword	__assertfail
	.align		8
        /*0008*/ 	.dword	__unnamed_1
	.align		8
        /*0010*/ 	.dword	_ZN39_INTERNAL_ec2d1cb9_4_k_cu_ec68a5e7_75784cuda3std3__45__cpo5beginE
	.align		8
        /*0018*/ 	.dword	_ZN39_INTERNAL_ec2d1cb9_4_k_cu_ec68a5e7_75784cuda3std3__45__cpo3endE
	.align		8
        /*0020*/ 	.dword	_ZN39_INTERNAL_ec2d1cb9_4_k_cu_ec68a5e7_75784cuda3std3__45__cpo6cbeginE
	.align		8
        /*0028*/ 	.dword	_ZN39_INTERNAL_ec2d1cb9_4_k_cu_ec68a5e7_75784cuda3std3__45__cpo4cendE
	.align		8
        /*0030*/ 	.dword	_ZN39_INTERNAL_ec2d1cb9_4_k_cu_ec68a5e7_75784cuda3std3__441_GLOBAL__N__ec2d1cb9_4_k_cu_ec68a5e7_75786ignoreE
	.align		8
        /*0038*/ 	.dword	_ZN39_INTERNAL_ec2d1cb9_4_k_cu_ec68a5e7_75784cuda3std3__419piecewise_constructE
	.align		8
        /*0040*/ 	.dword	_ZN39_INTERNAL_ec2d1cb9_4_k_cu_ec68a5e7_75784cuda3std3__48in_placeE
	.align		8
        /*0048*/ 	.dword	_ZN39_INTERNAL_ec2d1cb9_4_k_cu_ec68a5e7_75784cuda3std6ranges3__45__cpo4swapE
	.align		8
        /*0050*/ 	.dword	_ZN39_INTERNAL_ec2d1cb9_4_k_cu_ec68a5e7_75784cuda3std6ranges3__45__cpo9iter_moveE
	.align		8
        /*0058*/ 	.dword	_ZN39_INTERNAL_ec2d1cb9_4_k_cu_ec68a5e7_75784cute7productE
	.align		8
        /*0060*/ 	.dword	_ZN39_INTERNAL_ec2d1cb9_4_k_cu_ec68a5e7_75784cute1_E
	.align		8
        /*0068*/ 	.dword	$str$22
	.align		8
        /*0070*/ 	.dword	$str$23


//--------------------- .text._ZN7cutlass13device_kernelINS_4gemm6kernel13GemmUniversalIN4cute5tupleIJiiiiEEENS1_10collective13CollectiveMmaINS1_34MainloopSm90TmaGmmaWarpSpecializedILi3ENS5_IJNS4_1CILi2EEENSA_ILi1EEESC_EEENS1_35KernelTmaWarpSpecializedCooperativeEEENS5_IJNSA_ILi256EEENSA_ILi32EEESG_EEEaNS5_IJlSC_lEEEaSJ_NS4_8TiledMMAINS4_8MMA_AtomIJNS4_4SM904GMMA26MMA_64x32x32_S32S8S8_SS_TNEEEENS4_6LayoutISD_NS5_IJSC_NSA_ILi0EEESR_EEEEENS5_IJNS4_10UnderscoreESU_SU_EEEEENS4_13SM90_TMA_LOADENS4_14ComposedLayoutINS4_7SwizzleILi3ELi4ELi3EEENS4_18smem_ptr_flag_bitsILi8EEENSQ_INS5_IJNSA_ILi8EEENSA_ILi128EEEEEENS5_IJS14_SC_EEEEEEEvNS4_8identityENS4_23SM90_TMA_LOAD_MULTICASTES18_vS19_EENS_8epilogue10collective6detail29Sm90TmaWarpSpecializedAdapterINS1D_15DefaultEpilogueIaSJ_SJ_NS1C_6thread17LinearCombinationIaLi1EiiLNS1H_9ScaleType4KindE0ELNS_15FloatRoundStyleE2EaEENS1_15EpilogueDefaultEEEEEvvEEEEvNT_6ParamsE --------------------------
	.section	.text._ZN7cutlass13device_kernelINS_4gemm6kernel13GemmUniversalIN4cute5tupleIJiiiiEEENS1_10collective13CollectiveMmaINS1_34MainloopSm90TmaGmmaWarpSpecializedILi3ENS5_IJNS4_1CILi2EEENSA_ILi1EEESC_EEENS1_35KernelTmaWarpSpecializedCooperativeEEENS5_IJNSA_ILi256EEENSA_ILi32EEESG_EEEaNS5_IJlSC_lEEEaSJ_NS4_8TiledMMAINS4_8MMA_AtomIJNS4_4SM904GMMA26MMA_64x32x32_S32S8S8_SS_TNEEEENS4_6LayoutISD_NS5_IJSC_NSA_ILi0EEESR_EEEEENS5_IJNS4_10UnderscoreESU_SU_EEEEENS4_13SM90_TMA_LOADENS4_14ComposedLayoutINS4_7SwizzleILi3ELi4ELi3EEENS4_18smem_ptr_flag_bitsILi8EEENSQ_INS5_IJNSA_ILi8EEENSA_ILi128EEEEEENS5_IJS14_SC_EEEEEEEvNS4_8identityENS4_23SM90_TMA_LOAD_MULTICASTES18_vS19_EENS_8epilogue10collective6detail29Sm90TmaWarpSpecializedAdapterINS1D_15DefaultEpilogueIaSJ_SJ_NS1C_6thread17LinearCombinationIaLi1EiiLNS1H_9ScaleType4KindE0ELNS_15FloatRoundStyleE2EaEENS1_15EpilogueDefaultEEEEEvvEEEEvNT_6ParamsE,"ax",@progbits
	.align	128
.text._ZN7cutlass13device_kernelINS_4gemm6kernel13GemmUniversalIN4cute5tupleIJiiiiEEENS1_10collective13CollectiveMmaINS1_34MainloopSm90TmaGmmaWarpSpecializedILi3ENS5_IJNS4_1CILi2EEENSA_ILi1EEESC_EEENS1_35KernelTmaWarpSpecializedCooperativeEEENS5_IJNSA_ILi256EEENSA_ILi32EEESG_EEEaNS5_IJlSC_lEEEaSJ_NS4_8TiledMMAINS4_8MMA_AtomIJNS4_4SM904GMMA26MMA_64x32x32_S32S8S8_SS_TNEEEENS4_6LayoutISD_NS5_IJSC_NSA_ILi0EEESR_EEEEENS5_IJNS4_10UnderscoreESU_SU_EEEEENS4_13SM90_TMA_LOADENS4_14ComposedLayoutINS4_7SwizzleILi3ELi4ELi3EEENS4_18smem_ptr_flag_bitsILi8EEENSQ_INS5_IJNSA_ILi8EEENSA_ILi128EEEEEENS5_IJS14_SC_EEEEEEEvNS4_8identityENS4_23SM90_TMA_LOAD_MULTICASTES18_vS19_EENS_8epilogue10collective6detail29Sm90TmaWarpSpecializedAdapterINS1D_15DefaultEpilogueIaSJ_SJ_NS1C_6thread17LinearCombinationIaLi1EiiLNS1H_9ScaleType4KindE0ELNS_15FloatRoundStyleE2EaEENS1_15EpilogueDefaultEEEEEvvEEEEvNT_6ParamsE:
        .type           _ZN7cutlass13device_kernelINS_4gemm6kernel13GemmUniversalIN4cute5tupleIJiiiiEEENS1_10collective13CollectiveMmaINS1_34MainloopSm90TmaGmmaWarpSpecializedILi3ENS5_IJNS4_1CILi2EEENSA_ILi1EEESC_EEENS1_35KernelTmaWarpSpecializedCooperativeEEENS5_IJNSA_ILi256EEENSA_ILi32EEESG_EEEaNS5_IJlSC_lEEEaSJ_NS4_8TiledMMAINS4_8MMA_AtomIJNS4_4SM904GMMA26MMA_64x32x32_S32S8S8_SS_TNEEEENS4_6LayoutISD_NS5_IJSC_NSA_ILi0EEESR_EEEEENS5_IJNS4_10UnderscoreESU_SU_EEEEENS4_13SM90_TMA_LOADENS4_14ComposedLayoutINS4_7SwizzleILi3ELi4ELi3EEENS4_18smem_ptr_flag_bitsILi8EEENSQ_INS5_IJNSA_ILi8EEENSA_ILi128EEEEEENS5_IJS14_SC_EEEEEEEvNS4_8identityENS4_23SM90_TMA_LOAD_MULTICASTES18_vS19_EENS_8epilogue10collective6detail29Sm90TmaWarpSpecializedAdapterINS1D_15DefaultEpilogueIaSJ_SJ_NS1C_6thread17LinearCombinationIaLi1EiiLNS1H_9ScaleType4KindE0ELNS_15FloatRoundStyleE2EaEENS1_15EpilogueDefaultEEEEEvvEEEEvNT_6ParamsE,@function
        .size           _ZN7cutlass13device_kernelINS_4gemm6kernel13GemmUniversalIN4cute5tupleIJiiiiEEENS1_10collective13CollectiveMmaINS1_34MainloopSm90TmaGmmaWarpSpecializedILi3ENS5_IJNS4_1CILi2EEENSA_ILi1EEESC_EEENS1_35KernelTmaWarpSpecializedCooperativeEEENS5_IJNSA_ILi256EEENSA_ILi32EEESG_EEEaNS5_IJlSC_lEEEaSJ_NS4_8TiledMMAINS4_8MMA_AtomIJNS4_4SM904GMMA26MMA_64x32x32_S32S8S8_SS_TNEEEENS4_6LayoutISD_NS5_IJSC_NSA_ILi0EEESR_EEEEENS5_IJNS4_10UnderscoreESU_SU_EEEEENS4_13SM90_TMA_LOADENS4_14ComposedLayoutINS4_7SwizzleILi3ELi4ELi3EEENS4_18smem_ptr_flag_bitsILi8EEENSQ_INS5_IJNSA_ILi8EEENSA_ILi128EEEEEENS5_IJS14_SC_EEEEEEEvNS4_8identityENS4_23SM90_TMA_LOAD_MULTICASTES18_vS19_EENS_8epilogue10collective6detail29Sm90TmaWarpSpecializedAdapterINS1D_15DefaultEpilogueIaSJ_SJ_NS1C_6thread17LinearCombinationIaLi1EiiLNS1H_9ScaleType4KindE0ELNS_15FloatRoundStyleE2EaEENS1_15EpilogueDefaultEEEEEvvEEEEvNT_6ParamsE,(.L_x_137 - _ZN7cutlass13device_kernelINS_4gemm6kernel13GemmUniversalIN4cute5tupleIJiiiiEEENS1_10collective13CollectiveMmaINS1_34MainloopSm90TmaGmmaWarpSpecializedILi3ENS5_IJNS4_1CILi2EEENSA_ILi1EEESC_EEENS1_35KernelTmaWarpSpecializedCooperativeEEENS5_IJNSA_ILi256EEENSA_ILi32EEESG_EEEaNS5_IJlSC_lEEEaSJ_NS4_8TiledMMAINS4_8MMA_AtomIJNS4_4SM904GMMA26MMA_64x32x32_S32S8S8_SS_TNEEEENS4_6LayoutISD_NS5_IJSC_NSA_ILi0EEESR_EEEEENS5_IJNS4_10UnderscoreESU_SU_EEEEENS4_13SM90_TMA_LOADENS4_14ComposedLayoutINS4_7SwizzleILi3ELi4ELi3EEENS4_18smem_ptr_flag_bitsILi8EEENSQ_INS5_IJNSA_ILi8EEENSA_ILi128EEEEEENS5_IJS14_SC_EEEEEEEvNS4_8identityENS4_23SM90_TMA_LOAD_MULTICASTES18_vS19_EENS_8epilogue10collective6detail29Sm90TmaWarpSpecializedAdapterINS1D_15DefaultEpilogueIaSJ_SJ_NS1C_6thread17LinearCombinationIaLi1EiiLNS1H_9ScaleType4KindE0ELNS_15FloatRoundStyleE2EaEENS1_15EpilogueDefaultEEEEEvvEEEEvNT_6ParamsE)
        .other          _ZN7cutlass13device_kernelINS_4gemm6kernel13GemmUniversalIN4cute5tupleIJiiiiEEENS1_10collective13CollectiveMmaINS1_34MainloopSm90TmaGmmaWarpSpecializedILi3ENS5_IJNS4_1CILi2EEENSA_ILi1EEESC_EEENS1_35KernelTmaWarpSpecializedCooperativeEEENS5_IJNSA_ILi256EEENSA_ILi32EEESG_EEEaNS5_IJlSC_lEEEaSJ_NS4_8TiledMMAINS4_8MMA_AtomIJNS4_4SM904GMMA26MMA_64x32x32_S32S8S8_SS_TNEEEENS4_6LayoutISD_NS5_IJSC_NSA_ILi0EEESR_EEEEENS5_IJNS4_10UnderscoreESU_SU_EEEEENS4_13SM90_TMA_LOADENS4_14ComposedLayoutINS4_7SwizzleILi3ELi4ELi3EEENS4_18smem_ptr_flag_bitsILi8EEENSQ_INS5_IJNSA_ILi8EEENSA_ILi128EEEEEENS5_IJS14_SC_EEEEEEEvNS4_8identityENS4_23SM90_TMA_LOAD_MULTICASTES18_vS19_EENS_8epilogue10collective6detail29Sm90TmaWarpSpecializedAdapterINS1D_15DefaultEpilogueIaSJ_SJ_NS1C_6thread17LinearCombinationIaLi1EiiLNS1H_9ScaleType4KindE0ELNS_15FloatRoundStyleE2EaEENS1_15EpilogueDefaultEEEEEvvEEEEvNT_6ParamsE,@"STO_CUDA_ENTRY STV_DEFAULT"
_ZN7cutlass13device_kernelINS_4gemm6kernel13GemmUniversalIN4cute5tupleIJiiiiEEENS1_10collective13CollectiveMmaINS1_34MainloopSm90TmaGmmaWarpSpecializedILi3ENS5_IJNS4_1CILi2EEENSA_ILi1EEESC_EEENS1_35KernelTmaWarpSpecializedCooperativeEEENS5_IJNSA_ILi256EEENSA_ILi32EEESG_EEEaNS5_IJlSC_lEEEaSJ_NS4_8TiledMMAINS4_8MMA_AtomIJNS4_4SM904GMMA26MMA_64x32x32_S32S8S8_SS_TNEEEENS4_6LayoutISD_NS5_IJSC_NSA_ILi0EEESR_EEEEENS5_IJNS4_10UnderscoreESU_SU_EEEEENS4_13SM90_TMA_LOADENS4_14ComposedLayoutINS4_7SwizzleILi3ELi4ELi3EEENS4_18smem_ptr_flag_bitsILi8EEENSQ_INS5_IJNSA_ILi8EEENSA_ILi128EEEEEENS5_IJS14_SC_EEEEEEEvNS4_8identityENS4_23SM90_TMA_LOAD_MULTICASTES18_vS19_EENS_8epilogue10collective6detail29Sm90TmaWarpSpecializedAdapterINS1D_15DefaultEpilogueIaSJ_SJ_NS1C_6thread17LinearCombinationIaLi1EiiLNS1H_9ScaleType4KindE0ELNS_15FloatRoundStyleE2EaEENS1_15EpilogueDefaultEEEEEvvEEEEvNT_6ParamsE:
[----:B------:R-:W0:Y:S01]  /*0000*/  LDC R1, c[0x0][0x28] ;  /* 0x00000a00ff017b82 */ /* 0x000e220000000800 */
[----:B------:R-:W1:Y:S01]  /*0010*/  S2R R18, SR_TID.X ;  /* 0x0000000000127919 */ /* 0x000e620000002100 */
[----:B------:R-:W-:Y:S01]  /*0020*/  ELECT P0, URZ, PT ;  /* 0x00000000003f782f */ /* 0x000fe20003800000 */
[----:B------:R-:W-:Y:S01]  /*0030*/  BSSY B0, `(.L_x_0) ;  /* 0x000000f000007945 */ /* 0x000fe20003800000 */
[--C-:B-1----:R-:W-:Y:S02]  /*0040*/  SHF.R.U32.HI R0, RZ, 0x5, R18.reuse ;  /* 0x00000005ff007819 */ /* 0x102fe40000011612 */
[----:B------:R-:W-:-:S03]  /*0050*/  SHF.R.U32.HI R3, RZ, 0x7, R18 ;  /* 0x00000007ff037819 */ /* 0x000fc60000011612 */
[----:B------:R-:W1:Y:S04]  /*0060*/  SHFL.IDX PT, R2, R0, RZ, 0x1f ;  /* 0x00001fff00027589 */ /* 0x000e6800000e0000 */
[----:B------:R2:W3:Y:S01]  /*0070*/  SHFL.IDX PT, R5, R3, RZ, 0x1f ;  /* 0x00001fff03057589 */ /* 0x0004e200000e0000 */
[----:B-1----:R-:W-:-:S13]  /*0080*/  ISETP.NE.OR P0, PT, R2, RZ, !P0 ;  /* 0x000000ff0200720c */ /* 0x002fda0004705670 */
[----:B0-23--:R-:W-:Y:S05]  /*0090*/  @P0 BRA `(.L_x_1) ;  /* 0x0000000000200947 */ /* 0x00dfea0003800000 */
[----:B------:R-:W-:Y:S02]  /*00a0*/  ULDC.64 UR4, c[0x0][0x198] ;  /* 0x0000660000047ab9 */ /* 0x000fe40000000a00 */
[----:B------:R-:W-:Y:S02]  /*00b0*/  UIADD3 UR6, UP0, UR4, 0xf0, URZ ;  /* 0x000000f004067890 */ /* 0x000fe4000ff1e03f */
[----:B------:R-:W-:Y:S02]  /*00c0*/  UIADD3 UR4, UP1, UR4, 0x1f0, URZ ;  /* 0x000001f004047890 */ /* 0x000fe4000ff3e03f */
[----:B------:R-:W-:Y:S02]  /*00d0*/  UIADD3.X UR7, URZ, UR5, URZ, UP0, !UPT ;  /* 0x000000053f077290 */ /* 0x000fe400087fe43f */
[----:B------:R-:W-:-:S07]  /*00e0*/  UIADD3.X UR5, URZ, UR5, URZ, UP1, !UPT ;  /* 0x000000053f057290 */ /* 0x000fce0008ffe43f */
[----:B------:R0:W-:Y:S02]  /*00f0*/  UTMACCTL.PF [UR6] ;  /* 0x00000000060079b9 */ /* 0x0001e40008040000 */
[----:B------:R0:W-:Y:S02]  /*0100*/  UTMACCTL.PF [UR4] ;  /* 0x00000000040079b9 */ /* 0x0001e40008040000 */
[----:B0-----:R-:W-:Y:S01]  /*0110*/  NOP ;  /* 0x0000000000007918 */ /* 0x001fe20000000000 */
.L_x_1:
[----:B------:R-:W-:Y:S05]  /*0120*/  BSYNC B0 ;  /* 0x0000000000007941 */ /* 0x000fea0003800000 */
.L_x_0:
[----:B------:R-:W0:Y:S02]  /*0130*/  SHFL.IDX PT, R3, R0, RZ, 0x1f ;  /* 0x00001fff00037589 */ /* 0x000e2400000e0000 */
[----:B0-----:R-:W-:-:S13]  /*0140*/  ISETP.NE.AND P0, PT, R3, RZ, PT ;  /* 0x000000ff0300720c */ /* 0x001fda0003f05270 */
[----:B------:R-:W-:Y:S05]  /*0150*/  @P0 BRA `(.L_x_2) ;  /* 0x0000000000500947 */ /* 0x000fea0003800000 */
[----:B------:R-:W0:Y:S01]  /*0160*/  S2UR UR8, SR_CgaCtaId ;  /* 0x00000000000879c3 */ /* 0x000e220000008800 */
[----:B------:R-:W-:Y:S01]  /*0170*/  UMOV UR4, 0x400 ;  /* 0x0000040000047882 */ /* 0x000fe20000000000 */
[----:B------:R-:W-:Y:S01]  /*0180*/  UMOV UR5, 0x1 ;  /* 0x0000000100057882 */ /* 0x000fe20000000000 */
[----:B------:R-:W-:Y:S01]  /*0190*/  UMOV UR6, 0x4 ;  /* 0x0000000400067882 */ /* 0x000fe20000000000 */
[----:B------:R-:W-:Y:S01]  /*01a0*/  ELECT P0, URZ, PT ;  /* 0x00000000003f782f */ /* 0x000fe20003800000 */
[----:B------:R-:W-:-:S04]  /*01b0*/  UIADD3 UR6, -UR6, 0x100000, URZ ;  /* 0x0010000006067890 */ /* 0x000fc8000fffe13f */
[----:B------:R-:W-:Y:S02]  /*01c0*/  USHF.L.U32 UR7, UR6, 0xb, URZ ;  /* 0x0000000b06077899 */ /* 0x000fe4000800063f */
[----:B------:R-:W-:Y:S02]  /*01d0*/  USHF.L.U32 UR6, UR6, 0x1, URZ ;  /* 0x0000000106067899 */ /* 0x000fe4000800063f */
[----:B0-----:R-:W-:Y:S02]  /*01e0*/  ULEA UR8, UR8, UR4, 0x18 ;  /* 0x0000000408087291 */ /* 0x001fe4000f8ec03f */
[----:B------:R-:W-:-:S04]  /*01f0*/  UIADD3 UR4, -UR5, 0x100000, URZ ;  /* 0x0010000005047890 */ /* 0x000fc8000fffe13f */
[----:B------:R-:W-:Y:S02]  /*0200*/  USHF.L.U32 UR5, UR4, 0xb, URZ ;  /* 0x0000000b04057899 */ /* 0x000fe4000800063f */
[----:B------:R-:W-:Y:S01]  /*0210*/  USHF.L.U32 UR4, UR4, 0x1, URZ ;  /* 0x0000000104047899 */ /* 0x000fe2000800063f */
[----:B------:R-:W0:Y:S11]  /*0220*/  FENCE.VIEW.ASYNC.S ;  /* 0x00000000000073c6 */ /* 0x000e360000000000 */
[----:B0-----:R0:W1:Y:S01]  /*0230*/  SYNCS.EXCH.64 URZ, [UR8], UR4 ;  /* 0x00000004083f75b2 */ /* 0x0010620008000100 */
[----:B------:R0:W2:Y:S01]  /*0240*/  SYNCS.EXCH.64 URZ, [UR8+0x18], UR6 ;  /* 0x00001806083f75b2 */ /* 0x0000a20008000100 */
[----:B------:R0:W3:Y:S01]  /*0250*/  SYNCS.EXCH.64 URZ, [UR8+0x8], UR4 ;  /* 0x00000804083f75b2 */ /* 0x0000e20008000100 */
[----:B------:R0:W4:Y:S01]  /*0260*/  SYNCS.EXCH.64 URZ, [UR8+0x20], UR6 ;  /* 0x00002006083f75b2 */ /* 0x0001220008000100 */
[----:B------:R0:W0:Y:S01]  /*0270*/  SYNCS.EXCH.64 URZ, [UR8+0x10], UR4 ;  /* 0x00001004083f75b2 */ /* 0x0000220008000100 */
[----:B------:R0:W0:Y:S01]  /*0280*/  SYNCS.EXCH.64 URZ, [UR8+0x28], UR6 ;  /* 0x00002806083f75b2 */ /* 0x0000220008000100 */
[----:B------:R-:W-:Y:S01]  /*0290*/  NOP ;  /* 0x0000000000007918 */ /* 0x000fe20000000000 */
.L_x_2:
[----:B------:R-:W-:Y:S01]  /*02a0*/  SHF.R.S32.HI R7, RZ, 0x1f, R18 ;  /* 0x0000001fff077819 */ /* 0x000fe20000011412 */
[----:B------:R-:W5:Y:S01]  /*02b0*/  SHFL.IDX PT, R0, R0, RZ, 0x1f ;  /* 0x00001fff00007589 */ /* 0x000f6200000e0000 */
[----:B0-----:R-:W0:Y:S01]  /*02c0*/  S2UR UR8, SR_CTAID.X ;  /* 0x00000000000879c3 */ /* 0x001e220000002500 */
[----:B------:R-:W-:Y:S02]  /*02d0*/  ELECT P0, URZ, PT ;  /* 0x00000000003f782f */ /* 0x000fe40003800000 */
[----:B------:R-:W-:Y:S01]  /*02e0*/  LEA.HI R7, R7, R18, RZ, 0x7 ;  /* 0x0000001207077211 */ /* 0x000fe200078f38ff */
[----:B------:R-:W1:Y:S01]  /*02f0*/  S2R R4, SR_CTAID.Y ;  /* 0x0000000000047919 */ /* 0x000e620000002600 */
[----:B------:R-:W-:Y:S01]  /*0300*/  SHF.R.S32.HI R8, RZ, 0x1f, R3 ;  /* 0x0000001fff087819 */ /* 0x000fe20000011403 */
[----:B------:R-:W-:Y:S01]  /*0310*/  ULDC UR4, c[0x0][0x150] ;  /* 0x0000540000047ab9 */ /* 0x000fe20000000800 */
[----:B------:R-:W-:Y:S01]  /*0320*/  LOP3.LUT R7, R7, 0xffffff80, RZ, 0xc0, !PT ;  /* 0xffffff8007077812 */ /* 0x000fe200078ec0ff */
[----:B------:R-:W-:Y:S01]  /*0330*/  NOP ;  /* 0x0000000000007918 */ /* 0x000fe20000000000 */
[----:B------:R-:W-:Y:S01]  /*0340*/  LEA.HI R8, R8, R3, RZ, 0x2 ;  /* 0x0000000308087211 */ /* 0x000fe200078f10ff */
[----:B------:R-:W2:Y:S01]  /*0350*/  LDC R10, c[0x0][0x144] ;  /* 0x00005100ff0a7b82 */ /* 0x000ea20000000800 */
[----:B------:R-:W-:Y:S01]  /*0360*/  NOP ;  /* 0x0000000000007918 */ /* 0x000fe20000000000 */
[----:B------:R-:W-:Y:S01]  /*0370*/  IMAD.IADD R6, R18, 0x1, -R7 ;  /* 0x0000000112067824 */ /* 0x000fe200078e0a07 */
[----:B------:R-:W-:Y:S01]  /*0380*/  LOP3.LUT R8, R8, 0x3ffffffc, RZ, 0xc0, !PT ;  /* 0x3ffffffc08087812 */ /* 0x000fe200078ec0ff */
[----:B------:R-:W-:Y:S01]  /*0390*/  IMAD.MOV.U32 R22, RZ, RZ, 0x1 ;  /* 0x00000001ff167424 */ /* 0x000fe200078e00ff */
[----:B------:R-:W-:-:S02]  /*03a0*/  ISETP.NE.AND P3, PT, R5, RZ, PT ;  /* 0x000000ff0500720c */ /* 0x000fc40003f65270 */
[----:B------:R-:W-:Y:S01]  /*03b0*/  SHF.R.S32.HI R7, RZ, 0x1f, R6 ;  /* 0x0000001fff077819 */ /* 0x000fe20000011406 */
[----:B------:R-:W-:Y:S01]  /*03c0*/  IMAD.IADD R8, R3, 0x1, -R8 ;  /* 0x0000000103087824 */ /* 0x000fe200078e0a08 */
[----:B------:R-:W3:Y:S02]  /*03d0*/  LDC R13, c[0x0][0x140] ;  /* 0x00005000ff0d7b82 */ /* 0x000ee40000000800 */
[----:B------:R-:W-:Y:S02]  /*03e0*/  LEA.HI R7, R7, R6, RZ, 0x3 ;  /* 0x0000000607077211 */ /* 0x000fe400078f18ff */
[----:B-----5:R-:W-:Y:S02]  /*03f0*/  ISETP.NE.OR P0, PT, R0, RZ, !P0 ;  /* 0x000000ff0000720c */ /* 0x020fe40004705670 */
[--C-:B------:R-:W-:Y:S02]  /*0400*/  SHF.R.S32.HI R0, RZ, 0x3, R7.reuse ;  /* 0x00000003ff007819 */ /* 0x100fe40000011407 */
[----:B------:R-:W-:-:S02]  /*0410*/  SHF.R.S32.HI R7, RZ, 0x1f, R7 ;  /* 0x0000001fff077819 */ /* 0x000fc40000011407 */
[----:B0-----:R-:W-:Y:S02]  /*0420*/  I2FP.F32.U32 R9, UR8 ;  /* 0x0000000800097c45 */ /* 0x001fe40008201000 */
[----:B------:R-:W-:-:S03]  /*0430*/  LEA.HI R7, R7, R0, RZ, 0x2 ;  /* 0x0000000007077211 */ /* 0x000fc600078f10ff */
[----:B------:R-:W-:Y:S01]  /*0440*/  FMUL R9, R9, UR4 ;  /* 0x0000000409097c20 */ /* 0x000fe20008400000 */
[----:B------:R-:W-:Y:S01]  /*0450*/  LOP3.LUT R7, R7, 0xfffffffc, RZ, 0xc0, !PT ;  /* 0xfffffffc07077812 */ /* 0x000fe200078ec0ff */
[----:B------:R-:W-:Y:S01]  /*0460*/  VOTEU.ALL UP0, P0 ;  /* 0x00000000003f7886 */ /* 0x000fe20000000000 */
[----:B-1----:R-:W-:Y:S01]  /*0470*/  I2FP.F32.U32 R3, R4 ;  /* 0x0000000400037245 */ /* 0x002fe20000201000 */
[----:B------:R-:W-:Y:S01]  /*0480*/  ULDC UR4, c[0x0][0x154] ;  /* 0x0000550000047ab9 */ /* 0x000fe20000000800 */
[----:B------:R-:W-:Y:S01]  /*0490*/  VOTEU.ALL UP1, P0 ;  /* 0x00000000003f7886 */ /* 0x000fe20000020000 */
[----:B------:R-:W0:Y:S01]  /*04a0*/  F2I.U32.TRUNC.NTZ R9, R9 ;  /* 0x0000000900097305 */ /* 0x000e22000020f000 */
[----:B------:R-:W-:Y:S01]  /*04b0*/  IMAD.IADD R7, R0, 0x1, -R7 ;  /* 0x0000000100077824 */ /* 0x000fe200078e0a07 */
[----:B------:R-:W1:Y:S01]  /*04c0*/  @!UP0 S2UR UR7, SR_CgaCtaId ;  /* 0x00000000000789c3 */ /* 0x000e620000008800 */
[----:B------:R-:W-:Y:S01]  /*04d0*/  FMUL R12, R3, UR4 ;  /* 0x00000004030c7c20 */ /* 0x000fe20008400000 */
[----:B------:R-:W-:Y:S01]  /*04e0*/  UMOV UR4, 0x20 ;  /* 0x0000002000047882 */ /* 0x000fe20000000000 */
[----:B------:R-:W-:Y:S01]  /*04f0*/  IMAD R8, R8, 0x4, R7 ;  /* 0x0000000408087824 */ /* 0x000fe200078e0207 */
[----:B------:R-:W-:Y:S01]  /*0500*/  @!UP0 UMOV UR6, 0x400 ;  /* 0x0000040000068882 */ /* 0x000fe20000000000 */
[----:B------:R-:W-:-:S04]  /*0510*/  @!UP0 UIADD3 UR4, -UR4, 0x100000, URZ ;  /* 0x0010000004048890 */ /* 0x000fc8000fffe13f */
[----:B------:R-:W-:Y:S02]  /*0520*/  @!UP0 USHF.L.U32 UR5, UR4, 0xb, URZ ;  /* 0x0000000b04058899 */ /* 0x000fe4000800063f */
[----:B------:R-:W-:Y:S01]  /*0530*/  @!UP0 USHF.L.U32 UR4, UR4, 0x1, URZ ;  /* 0x0000000104048899 */ /* 0x000fe2000800063f */
[----:B---3--:R-:W-:Y:S01]  /*0540*/  ISETP.EQ.U32.AND P2, PT, R13, 0x1, PT ;  /* 0x000000010d00780c */ /* 0x008fe20003f42070 */
[----:B------:R-:W3:Y:S01]  /*0550*/  F2I.U32.TRUNC.NTZ R12, R12 ;  /* 0x0000000c000c7305 */ /* 0x000ee2000020f000 */
[C---:B------:R-:W-:Y:S01]  /*0560*/  LEA.HI R0, R8.reuse, R8, RZ, 0x1 ;  /* 0x0000000808007211 */ /* 0x040fe200078f08ff */
[----:B------:R-:W5:Y:S01]  /*0570*/  LDC R7, c[0x0][0x148] ;  /* 0x00005200ff077b82 */ /* 0x000f620000000800 */
[----:B------:R-:W-:Y:S02]  /*0580*/  IMAD.SHL.U32 R23, R8, 0x4, RZ ;  /* 0x0000000408177824 */ /* 0x000fe400078e00ff */
[----:B------:R-:W-:Y:S01]  /*0590*/  LOP3.LUT R11, R0, 0xfffffffe, RZ, 0xc0, !PT ;  /* 0xfffffffe000b7812 */ /* 0x000fe200078ec0ff */
[----:B0-----:R-:W-:Y:S01]  /*05a0*/  IMAD.MOV R15, RZ, RZ, -R9 ;  /* 0x000000ffff0f7224 */ /* 0x001fe200078e0a09 */
[----:B------:R-:W-:-:S02]  /*05b0*/  SHF.R.S32.HI R9, RZ, 0x1f, R2 ;  /* 0x0000001fff097819 */ /* 0x000fc40000011402 */
[----:B------:R-:W-:Y:S01]  /*05c0*/  LOP3.LUT R23, R8, 0xc, R23, 0x78, !PT ;  /* 0x0000000c08177812 */ /* 0x000fe200078e7817 */
[----:B--2---:R-:W-:Y:S01]  /*05d0*/  IMAD R3, R10, R15, UR8 ;  /* 0x000000080a037e24 */ /* 0x004fe2000f8e020f */
[----:B------:R-:W-:Y:S01]  /*05e0*/  LEA.HI R9, R9, R2, RZ, 0x2 ;  /* 0x0000000209097211 */ /* 0x000fe200078f10ff */
[----:B------:R-:W-:-:S03]  /*05f0*/  IMAD.IADD R0, R8, 0x1, -R11 ;  /* 0x0000000108007824 */ /* 0x000fc600078e0a0b */
[----:B------:R-:W-:Y:S01]  /*0600*/  LOP3.LUT R9, R9, 0xfffffffc, RZ, 0xc0, !PT ;  /* 0xfffffffc09097812 */ /* 0x000fe200078ec0ff */
[----:B---3--:R-:W-:Y:S01]  /*0610*/  IMAD.MOV R24, RZ, RZ, -R12 ;  /* 0x000000ffff187224 */ /* 0x008fe200078e0a0c */
[----:B------:R-:W-:Y:S01]  /*0620*/  ISETP.NE.AND P4, PT, R0, R3, PT ;  /* 0x000000030000720c */ /* 0x000fe20003f85270 */
[----:B-1----:R-:W-:Y:S02]  /*0630*/  @!UP0 ULEA UR6, UR7, UR6, 0x18 ;  /* 0x0000000607068291 */ /* 0x002fe4000f8ec03f */
[----:B------:R-:W-:Y:S01]  /*0640*/  IMAD.IADD R0, R2, 0x1, -R9 ;  /* 0x0000000102007824 */ /* 0x000fe200078e0a09 */
[----:B------:R-:W-:Y:S01]  /*0650*/  VOTEU.ALL UP0, P0 ;  /* 0x00000000003f7886 */ /* 0x000fe20000000000 */
[----:B------:R-:W-:Y:S01]  /*0660*/  LOP3.LUT P0, RZ, R6, 0x7, RZ, 0xc0, !PT ;  /* 0x0000000706ff7812 */ /* 0x000fe2000780c0ff */
[----:B------:R-:W-:Y:S02]  /*0670*/  VIADD R6, R5, 0xffffffff ;  /* 0xffffffff05067836 */ /* 0x000fe40000000000 */
[----:B------:R-:W-:Y:S01]  /*0680*/  ISETP.NE.AND P1, PT, R0, 0x3, PT ;  /* 0x000000030000780c */ /* 0x000fe20003f25270 */
[----:B-----5:R-:W-:Y:S01]  /*0690*/  IMAD R9, R7, R24, R4 ;  /* 0x0000001807097224 */ /* 0x020fe200078e0204 */
[----:B------:R-:W-:-:S02]  /*06a0*/  ISETP.LT.U32.AND P0, PT, R23, 0x2, !P0 ;  /* 0x000000021700780c */ /* 0x000fc40004701070 */
[----:B------:R-:W-:Y:S01]  /*06b0*/  ISETP.EQ.OR P1, PT, R0, RZ, !P1 ;  /* 0x000000ff0000720c */ /* 0x000fe20004f22670 */
[----:B------:R-:W0:Y:S02]  /*06c0*/  FENCE.VIEW.ASYNC.S ;  /* 0x00000000000073c6 */ /* 0x000e240000000000 */
[----:B0-----:R0:W1:Y:S01]  /*06d0*/  @!UP0 SYNCS.EXCH.64 URZ, [UR6+0x40], UR4 ;  /* 0x00004004063f85b2 */ /* 0x0010620008000100 */
[----:B------:R-:W-:Y:S02]  /*06e0*/  @P4 LEA.HI R2, R23, R23, RZ, 0x1 ;  /* 0x0000001717024211 */ /* 0x000fe400078f08ff */
[----:B------:R-:W-:Y:S02]  /*06f0*/  ISETP.EQ.AND P1, PT, R5, RZ, P1 ;  /* 0x000000ff0500720c */ /* 0x000fe40000f22270 */
[----:B------:R-:W-:Y:S02]  /*0700*/  @P4 SHF.R.S32.HI R2, RZ, 0x1, R2 ;  /* 0x00000001ff024819 */ /* 0x000fe40000011402 */
[----:B------:R-:W-:-:S02]  /*0710*/  ISETP.GE.U32.AND P6, PT, R6, 0x2, PT ;  /* 0x000000020600780c */ /* 0x000fc40003fc6070 */
[----:B------:R-:W-:Y:S02]  /*0720*/  @P4 ISETP.NE.AND P5, PT, R2, R9, PT ;  /* 0x000000090200420c */ /* 0x000fe40003fa5270 */
[----:B------:R-:W-:Y:S02]  /*0730*/  SEL R9, RZ, 0x1, !P0 ;  /* 0x00000001ff097807 */ /* 0x000fe40004000000 */
[----:B------:R-:W-:Y:S02]  /*0740*/  @P4 SEL R22, RZ, 0x1, P5 ;  /* 0x00000001ff164807 */ /* 0x000fe40002800000 */
[----:B------:R-:W-:Y:S01]  /*0750*/  SEL R19, RZ, 0x1, !P1 ;  /* 0x00000001ff137807 */ /* 0x000fe20004800000 */
[----:B------:R0:W2:Y:S01]  /*0760*/  @!UP1 SYNCS.EXCH.64 URZ, [UR6+0x48], UR4 ;  /* 0x00004804063f95b2 */ /* 0x0000a20008000100 */
[----:B------:R-:W-:Y:S01]  /*0770*/  LOP3.LUT R22, R22, R9, RZ, 0xc0, !PT ;  /* 0x0000000916167212 */ /* 0x000fe200078ec0ff */
[----:B------:R-:W-:Y:S01]  /*0780*/  NOP ;  /* 0x0000000000007918 */ /* 0x000fe20000000000 */
[----:B------:R-:W-:Y:S01]  /*0790*/  SEL R19, R19, 0x2, P6 ;  /* 0x0000000213137807 */ /* 0x000fe20003000000 */
[----:B------:R-:W-:Y:S06]  /*07a0*/  @!P2 BRA `(.L_x_3) ;  /* 0x000000000008a947 */ /* 0x000fec0003800000 */
[----:B-12-4-:R-:W-:Y:S01]  /*07b0*/  UCGABAR_ARV ;  /* 0x00000000000079c7 */ /* 0x016fe20008000000 */
[----:B------:R-:W-:Y:S05]  /*07c0*/  BRA `(.L_x_4) ;  /* 0x0000000000047947 */ /* 0x000fea0003800000 */
.L_x_3:
[----:B-12-4-:R-:W-:Y:S01]  /*07d0*/  NOP ;  /* 0x0000000000007918 */ /* 0x016fe20000000000 */
.L_x_4:
[----:B------:R-:W1:Y:S01]  /*07e0*/  LDC R2, c[0x0][0x65c] ;  /* 0x00019700ff027b82 */ /* 0x000e620000000800 */
[----:B------:R-:W-:Y:S02]  /*07f0*/  IMAD.U32 R8, RZ, RZ, UR8 ;  /* 0x00000008ff087e24 */ /* 0x000fe4000f8e00ff */
[----:B------:R-:W-:Y:S01]  /*0800*/  IMAD.MOV.U32 R9, RZ, RZ, RZ ;  /* 0x000000ffff097224 */ /* 0x000fe200078e00ff */
[----:B-1----:R-:W-:-:S04]  /*0810*/  ISETP.NE.AND P1, PT, R2, 0x1, PT ;  /* 0x000000010200780c */ /* 0x002fc80003f25270 */
[----:B------:R-:W-:-:S09]  /*0820*/  P2R R5, PR, RZ, 0x2 ;  /* 0x00000002ff057803 */ /* 0x000fd20000000000 */
[----:B------:R-:W1:Y:S01]  /*0830*/  @P1 LDC R17, c[0x0][0x10] ;  /* 0x00000400ff111b82 */ /* 0x000e620000000800 */
[----:B------:R-:W-:Y:S02]  /*0840*/  @P1 IMAD.MOV.U32 R5, RZ, RZ, RZ ;  /* 0x000000ffff051224 */ /* 0x000fe400078e00ff */
[----:B------:R-:W-:-:S05]  /*0850*/  @P1 IMAD.MOV.U32 R13, RZ, RZ, RZ ;  /* 0x000000ffff0d1224 */ /* 0x000fca00078e00ff */
[----:B------:R-:W2:Y:S01]  /*0860*/  @!P1 LDC R11, c[0x0][0xc] ;  /* 0x00000300ff0b9b82 */ /* 0x000ea20000000800 */
[----:B-1----:R-:W-:-:S04]  /*0870*/  @P1 IMAD.WIDE.U32 R16, R17, UR8, R4 ;  /* 0x0000000811101c25 */ /* 0x002fc8000f8e0004 */
[----:B------:R-:W-:Y:S02]  /*0880*/  @P1 IMAD.IADD R17, R17, 0x1, R13 ;  /* 0x0000000111111824 */ /* 0x000fe400078e020d */
[----:B--2---:R-:W-:-:S04]  /*0890*/  @!P1 IMAD.WIDE.U32 R8, R4, R11, R8 ;  /* 0x0000000b04089225 */ /* 0x004fc800078e0008 */
[----:B------:R-:W-:Y:S02]  /*08a0*/  @!P1 IMAD.MOV.U32 R16, RZ, RZ, R8 ;  /* 0x000000ffff109224 */ /* 0x000fe400078e0008 */
[----:B------:R-:W-:Y:S01]  /*08b0*/  @!P1 IMAD.MOV.U32 R17, RZ, RZ, R9 ;  /* 0x000000ffff119224 */ /* 0x000fe200078e0009 */
[----:B------:R-:W-:Y:S06]  /*08c0*/  @!P2 BRA `(.L_x_5) ;  /* 0x00000000000ca947 */ /* 0x000fec0003800000 */
[----:B------:R-:W-:Y:S01]  /*08d0*/  UCGABAR_WAIT ;  /* 0x0000000000007dc7 */ /* 0x000fe20008000000 */
[----:B------:R-:W-:Y:S01]  /*08e0*/  CCTL.IVALL ;  /* 0x00000000ff00798f */ /* 0x000fe20002000000 */
[----:B------:R-:W-:Y:S05]  /*08f0*/  BRA `(.L_x_6) ;  /* 0x0000000000047947 */ /* 0x000fea0003800000 */
.L_x_5:
[----:B------:R-:W-:Y:S06]  /*0900*/  BAR.SYNC.DEFER_BLOCKING 0x0 ;  /* 0x0000000000007b1d */ /* 0x000fec0000010000 */
.L_x_6:
[----:B------:R-:W-:Y:S05]  /*0910*/  @!P3 BRA `(.L_x_7) ;  /* 0x0000004000d0b947 */ /* 0x000fea0003800000 */
[----:B------:R-:W-:-:S13]  /*0920*/  ISETP.GT.U32.AND P0, PT, R6, 0x1, PT ;  /* 0x000000010600780c */ /* 0x000fda0003f04070 */
[----:B0-----:R-:W-:Y:S05]  /*0930*/  @P0 EXIT ;  /* 0x000000000000094d */ /* 0x001fea0003800000 */
[----:B------:R-:W-:Y:S01]  /*0940*/  ULDC.64 UR4, c[0x0][0x650] ;  /* 0x0001940000047ab9 */ /* 0x000fe20000000a00 */
[----:B------:R-:W-:Y:S01]  /*0950*/  PRMT R0, RZ, 0x7610, R0 ;  /* 0x00007610ff007816 */ /* 0x000fe20000000000 */
[----:B------:R-:W-:Y:S01]  /*0960*/  IMAD.MOV.U32 R62, RZ, RZ, -0x1 ;  /* 0xffffffffff3e7424 */ /* 0x000fe200078e00ff */
[----:B------:R-:W-:Y:S01]  /*0970*/  ISETP.GE.U32.AND P0, PT, R16, UR4, PT ;  /* 0x0000000410007c0c */ /* 0x000fe2000bf06070 */
[----:B------:R-:W-:Y:S02]  /*0980*/  IMAD.MOV.U32 R60, RZ, RZ, -0x1 ;  /* 0xffffffffff3c7424 */ /* 0x000fe400078e00ff */
[----:B------:R-:W-:Y:S01]  /*0990*/  IMAD.MOV.U32 R59, RZ, RZ, -0x1 ;  /* 0xffffffffff3b7424 */ /* 0x000fe200078e00ff */
[----:B------:R-:W-:-:S13]  /*09a0*/  ISETP.GE.U32.AND.EX P0, PT, R17, UR5, PT, P0 ;  /* 0x0000000511007c0c */ /* 0x000fda000bf06100 */
[----:B------:R-:W-:Y:S05]  /*09b0*/  @P0 BRA `(.L_x_8) ;  /* 0x0000000400280947 */ /* 0x000fea0003800000 */
[----:B------:R-:W0:Y:S01]  /*09c0*/  LDC.64 R20, c[0x0][0x628] ;  /* 0x00018a00ff147b82 */ /* 0x000e220000000a00 */
[----:B------:R-:W-:Y:S02]  /*09d0*/  IMAD.MOV.U32 R8, RZ, RZ, R16 ;  /* 0x000000ffff087224 */ /* 0x000fe400078e0010 */
[----:B------:R-:W-:-:S05]  /*09e0*/  IMAD.MOV.U32 R9, RZ, RZ, R17 ;  /* 0x000000ffff097224 */ /* 0x000fca00078e0011 */
[----:B------:R-:W1:Y:S08]  /*09f0*/  LDC R0, c[0x0][0x630] ;  /* 0x00018c00ff007b82 */ /* 0x000e700000000800 */
[----:B------:R-:W2:Y:S01]  /*0a00*/  LDC.64 R26, c[0x0][0x620] ;  /* 0x00018800ff1a7b82 */ /* 0x000ea20000000a00 */
[----:B0-----:R-:W-:-:S04]  /*0a10*/  ISETP.NE.U32.AND P0, PT, R20, RZ, PT ;  /* 0x000000ff1400720c */ /* 0x001fc80003f05070 */
[----:B------:R-:W-:-:S13]  /*0a20*/  ISETP.NE.AND.EX P0, PT, R21, RZ, PT, P0 ;  /* 0x000000ff1500720c */ /* 0x000fda0003f05300 */
[----:B-12---:R-:W-:Y:S05]  /*0a30*/  @!P0 BRA `(.L_x_9) ;  /* 0x0000000000288947 */ /* 0x006fea0003800000 */
[----:B------:R-:W0:Y:S02]  /*0a40*/  LDC R13, c[0x0][0x634] ;  /* 0x00018d00ff0d7b82 */ /* 0x000e240000000800 */
[----:B0-----:R-:W-:-:S05]  /*0a50*/  IADD3 R13, P0, R16, R13, RZ ;  /* 0x0000000d100d7210 */ /* 0x001fca0007f1e0ff */
[----:B------:R-:W-:-:S04]  /*0a60*/  IMAD.X R15, RZ, RZ, R17, P0 ;  /* 0x000000ffff0f7224 */ /* 0x000fc800000e0611 */
[----:B------:R-:W-:-:S04]  /*0a70*/  IMAD.WIDE.U32 R8, R15, R20, RZ ;  /* 0x000000140f087225 */ /* 0x000fc800078e00ff */
[----:B------:R-:W-:-:S04]  /*0a80*/  IMAD.WIDE.U32 R10, P0, R13, R21, R8 ;  /* 0x000000150d0a7225 */ /* 0x000fc80007800008 */
[----:B------:R-:W-:-:S04]  /*0a90*/  IMAD.WIDE.U32 R8, R13, R20, RZ ;  /* 0x000000140d087225 */ /* 0x000fc800078e00ff */
[----:B------:R-:W-:Y:S01]  /*0aa0*/  IMAD.X R13, RZ, RZ, RZ, P0 ;  /* 0x000000ffff0d7224 */ /* 0x000fe200000e06ff */
[----:B------:R-:W-:Y:S01]  /*0ab0*/  IADD3 RZ, P0, R9, R10, RZ ;  /* 0x0000000a09ff7210 */ /* 0x000fe20007f1e0ff */
[----:B------:R-:W-:-:S04]  /*0ac0*/  IMAD.MOV.U32 R12, RZ, RZ, R11 ;  /* 0x000000ffff0c7224 */ /* 0x000fc800078e000b */
[----:B------:R-:W-:-:S08]  /*0ad0*/  IMAD.WIDE.U32.X R8, R15, R21, R12, P0 ;  /* 0x000000150f087225 */ /* 0x000fd000000e040c */
.L_x_9:
[----:B------:R-:W0:Y:S01]  /*0ae0*/  LDC.64 R20, c[0x0][0x640] ;  /* 0x00019000ff147b82 */ /* 0x000e220000000a00 */
[--C-:B------:R-:W-:Y:S01]  /*0af0*/  SHF.R.U64 R59, R8, R0, R9.reuse ;  /* 0x00000000083b7219 */ /* 0x100fe20000001209 */
[----:B------:R-:W-:Y:S01]  /*0b00*/  IMAD R28, R7, R24, R4 ;  /* 0x00000018071c7224 */ /* 0x000fe200078e0204 */
[----:B------:R-:W-:Y:S01]  /*0b10*/  SHF.R.U32.HI R0, RZ, R0, R9 ;  /* 0x00000000ff007219 */ /* 0x000fe20000011609 */
[----:B------:R-:W-:Y:S01]  /*0b20*/  IMAD.MOV.U32 R25, RZ, RZ, 0x1 ;  /* 0x00000001ff197424 */ /* 0x000fe200078e00ff */
[----:B------:R-:W-:-:S03]  /*0b30*/  IADD3 R5, P0, RZ, -R59, RZ ;  /* 0x8000003bff057210 */ /* 0x000fc60007f1e0ff */
[----:B------:R-:W1:Y:S02]  /*0b40*/  LDC R6, c[0x0][0x618] ;  /* 0x00018600ff067b82 */ /* 0x000e640000000800 */
[----:B------:R-:W-:-:S04]  /*0b50*/  IMAD.X R9, RZ, RZ, ~R0, P0 ;  /* 0x000000ffff097224 */ /* 0x000fc800000e0e00 */
[-C--:B------:R-:W-:Y:S02]  /*0b60*/  IMAD R0, R9, R26.reuse, RZ ;  /* 0x0000001a09007224 */ /* 0x080fe400078e02ff */
[----:B------:R-:W2:Y:S01]  /*0b70*/  LDC R11, c[0x0][0x608] ;  /* 0x00018200ff0b7b82 */ /* 0x000ea20000000800 */
[----:B------:R-:W-:-:S04]  /*0b80*/  IMAD.WIDE.U32 R8, R5, R26, R16 ;  /* 0x0000001a05087225 */ /* 0x000fc800078e0010 */
[----:B------:R-:W-:-:S03]  /*0b90*/  IMAD R5, R5, R27, R0 ;  /* 0x0000001b05057224 */ /* 0x000fc600078e0200 */
[----:B------:R-:W3:Y:S01]  /*0ba0*/  LDC R12, c[0x0][0x658] ;  /* 0x00019600ff0c7b82 */ /* 0x000ee20000000800 */
[----:B0-----:R-:W-:Y:S01]  /*0bb0*/  ISETP.NE.U32.AND P0, PT, R20, RZ, PT ;  /* 0x000000ff1400720c */ /* 0x001fe20003f05070 */
[----:B------:R-:W-:Y:S02]  /*0bc0*/  IMAD.IADD R5, R9, 0x1, R5 ;  /* 0x0000000109057824 */ /* 0x000fe400078e0205 */
[----:B------:R-:W-:Y:S01]  /*0bd0*/  IMAD.MOV.U32 R9, RZ, RZ, -0x1 ;  /* 0xffffffffff097424 */ /* 0x000fe200078e00ff */
[----:B------:R-:W-:-:S03]  /*0be0*/  ISETP.NE.AND.EX P0, PT, R21, RZ, PT, P0 ;  /* 0x000000ff1500720c */ /* 0x000fc60003f05300 */
[----:B------:R-:W0:Y:S01]  /*0bf0*/  LDC R15, c[0x0][0x600] ;  /* 0x00018000ff0f7b82 */ /* 0x000e220000000800 */
[-CC-:B-1----:R-:W-:Y:S02]  /*0c00*/  SHF.R.U64 R13, R8, R6.reuse, R5.reuse ;  /* 0x00000006080d7219 */ /* 0x182fe40000001205 */
[----:B------:R-:W-:-:S05]  /*0c10*/  SHF.R.U32.HI R0, RZ, R6, R5 ;  /* 0x00000006ff007219 */ /* 0x000fca0000011605 */
[----:B------:R-:W1:Y:S01]  /*0c20*/  LDC R14, c[0x0][0x648] ;  /* 0x00019200ff0e7b82 */ /* 0x000e620000000800 */
[-CC-:B--2---:R-:W-:Y:S02]  /*0c30*/  SHF.R.U64 R29, R13, R11.reuse, R0.reuse ;  /* 0x0000000b0d1d7219 */ /* 0x184fe40000001200 */
[----:B------:R-:W-:-:S05]  /*0c40*/  SHF.R.U32.HI R5, RZ, R11, R0 ;  /* 0x0000000bff057219 */ /* 0x000fca0000011600 */
[----:B------:R-:W2:Y:S01]  /*0c50*/  LDC R26, c[0x0][0x638] ;  /* 0x00018e00ff1a7b82 */ /* 0x000ea20000000800 */
[-CC-:B---3--:R-:W-:Y:S02]  /*0c60*/  SHF.R.U64 R24, R29, R12.reuse, R5.reuse ;  /* 0x0000000c1d187219 */ /* 0x188fe40000001205 */
[-C--:B------:R-:W-:Y:S02]  /*0c70*/  SHF.L.U32 R0, R9, R12.reuse, RZ ;  /* 0x0000000c09007219 */ /* 0x080fe400000006ff */
[----:B------:R-:W-:Y:S01]  /*0c80*/  SHF.R.U32.HI R5, RZ, R12, R5 ;  /* 0x0000000cff057219 */ /* 0x000fe20000011605 */
[----:B------:R-:W-:Y:S01]  /*0c90*/  IMAD.MOV.U32 R4, RZ, RZ, R24 ;  /* 0x000000ffff047224 */ /* 0x000fe200078e0018 */
[----:B------:R-:W-:Y:S01]  /*0ca0*/  LOP3.LUT R10, RZ, R0, RZ, 0x33, !PT ;  /* 0x00000000ff0a7212 */ /* 0x000fe200078e33ff */
[----:B------:R-:W3:Y:S01]  /*0cb0*/  LDC R27, c[0x0][0x610] ;  /* 0x00018400ff1b7b82 */ /* 0x000ee20000000800 */
[----:B------:R-:W-:Y:S05]  /*0cc0*/  @!P0 BRA `(.L_x_10) ;  /* 0x0000000000288947 */ /* 0x000fea0003800000 */
[----:B------:R-:W4:Y:S02]  /*0cd0*/  LDC R9, c[0x0][0x64c] ;  /* 0x00019300ff097b82 */ /* 0x000f240000000800 */
[----:B----4-:R-:W-:-:S05]  /*0ce0*/  IADD3 R9, P0, R24, R9, RZ ;  /* 0x0000000918097210 */ /* 0x010fca0007f1e0ff */
        /* <DEDUP_REMOVED lines=8> */
.L_x_10:
[----:B-1----:R-:W-:Y:S01]  /*0d70*/  SHF.R.U64 R4, R4, R14, R5 ;  /* 0x0000000e04047219 */ /* 0x002fe20000001205 */
[----:B0-----:R-:W-:Y:S01]  /*0d80*/  VIADD R6, R15, 0xffffffff ;  /* 0xffffffff0f067836 */ /* 0x001fe20000000000 */
[----:B------:R-:W-:Y:S02]  /*0d90*/  SHF.L.U32 R0, R25, R12, RZ ;  /* 0x0000000c19007219 */ /* 0x000fe400000006ff */
[----:B------:R-:W-:Y:S01]  /*0da0*/  LOP3.LUT R5, R29, R10, RZ, 0xc0, !PT ;  /* 0x0000000a1d057212 */ /* 0x000fe200078ec0ff */
[----:B------:R-:W-:Y:S01]  /*0db0*/  IMAD.MOV R7, RZ, RZ, -R4 ;  /* 0x000000ffff077224 */ /* 0x000fe200078e0a04 */
[----:B------:R-:W-:Y:S02]  /*0dc0*/  SEL R3, R3, R28, !P1 ;  /* 0x0000001c03037207 */ /* 0x000fe40004800000 */
[----:B------:R-:W-:Y:S01]  /*0dd0*/  LOP3.LUT R6, R13, R6, RZ, 0xc0, !PT ;  /* 0x000000060d067212 */ /* 0x000fe200078ec0ff */
[----:B------:R-:W-:Y:S02]  /*0de0*/  IMAD R4, R0, R4, R5 ;  /* 0x0000000400047224 */ /* 0x000fe400078e0205 */
[----:B--2---:R-:W-:-:S02]  /*0df0*/  IMAD R0, R7, R26, R24 ;  /* 0x0000001a07007224 */ /* 0x004fc400078e0218 */
[----:B---3--:R-:W-:Y:S02]  /*0e00*/  IMAD R3, R4, R27, R3 ;  /* 0x0000001b04037224 */ /* 0x008fe400078e0203 */
[----:B------:R-:W-:Y:S02]  /*0e10*/  IMAD R62, R0, R15, R6 ;  /* 0x0000000f003e7224 */ /* 0x000fe400078e0206 */
[----:B------:R-:W-:-:S03]  /*0e20*/  IMAD.MOV.U32 R4, RZ, RZ, 0x1 ;  /* 0x00000001ff047424 */ /* 0x000fc600078e00ff */
[----:B------:R-:W-:Y:S02]  /*0e30*/  SEL R60, R62, R3, !P1 ;  /* 0x000000033e3c7207 */ /* 0x000fe40004800000 */
[----:B------:R-:W-:Y:S02]  /*0e40*/  PRMT R0, R4, 0x7610, R0 ;  /* 0x0000761004007816 */ /* 0x000fe40000000000 */
[----:B------:R-:W-:-:S07]  /*0e50*/  SEL R62, R3, R62, !P1 ;  /* 0x0000003e033e7207 */ /* 0x000fce0004800000 */
.L_x_8:
[----:B------:R-:W-:-:S08]  /*0e60*/  NOP ;  /* 0x0000000000007918 */ /* 0x000fd00000000000 */
[----:B------:R-:W0:Y:S02]  /*0e70*/  USETMAXREG.TRY_ALLOC.CTAPOOL UP0, 0xe8 ;  /* 0x000000e8000079c8 */ /* 0x000e240008000600 */
[----:B0-----:R-:W-:-:S13]  /*0e80*/  PLOP3.LUT P0, PT, PT, PT, UP0, 0x80, 0x0 ;  /* 0x000000000000781c */ /* 0x001fda0003f0f008 */
[----:B------:R-:W-:Y:S05]  /*0e90*/  @!P0 BRA `(.L_x_8) ;  /* 0xfffffffc00f08947 */ /* 0x000fea000383ffff */
[----:B------:R-:W-:Y:S01]  /*0ea0*/  ULDC.64 UR4, c[0x0][0x598] ;  /* 0x0001660000047ab9 */ /* 0x000fe20000000a00 */
[----:B------:R-:W-:Y:S01]  /*0eb0*/  ULDC.64 UR36, c[0x0][0x208] ;  /* 0x0000820000247ab9 */ /* 0x000fe20000000a00 */
[----:B------:R-:W-:-:S04]  /*0ec0*/  ISETP.NE.U32.AND P0, PT, RZ, UR4, PT ;  /* 0x00000004ff007c0c */ /* 0x000fc8000bf05070 */
[----:B------:R-:W-:-:S13]  /*0ed0*/  ISETP.NE.AND.EX P0, PT, RZ, UR5, PT, P0 ;  /* 0x00000005ff007c0c */ /* 0x000fda000bf05300 */
[----:B------:R-:W-:Y:S05]  /*0ee0*/  @!P0 BRA `(.L_x_11) ;  /* 0x00000000001c8947 */ /* 0x000fea0003800000 */
[----:B------:R-:W0:Y:S02]  /*0ef0*/  LDC.64 R4, c[0x0][0x598] ;  /* 0x00016600ff047b82 */ /* 0x000e240000000a00 */
[----:B0-----:R-:W2:Y:S02]  /*0f00*/  LDG.E.64 R4, desc[UR36][R4.64] ;  /* 0x0000002404047981 */ /* 0x001ea4000c1e1b00 */
[----:B--2---:R-:W-:-:S04]  /*0f10*/  ISETP.NE.U32.AND P0, PT, R4, RZ, PT ;  /* 0x000000ff0400720c */ /* 0x004fc80003f05070 */
[----:B------:R-:W-:-:S13]  /*0f20*/  ISETP.NE.AND.EX P0, PT, R5, RZ, PT, P0 ;  /* 0x000000ff0500720c */ /* 0x000fda0003f05300 */
[----:B------:R-:W-:Y:S05]  /*0f30*/  @!P0 BRA `(.L_x_11) ;  /* 0x0000000000088947 */ /* 0x000fea0003800000 */
[----:B------:R0:W5:Y:S01]  /*0f40*/  LD.E R56, desc[UR36][R4.64] ;  /* 0x0000002404387980 */ /* 0x000162000c101900 */
[----:B------:R-:W-:Y:S05]  /*0f50*/  BRA `(.L_x_12) ;  /* 0x0000000000247947 */ /* 0x000fea0003800000 */
.L_x_11:
[----:B------:R-:W-:Y:S02]  /*0f60*/  ULDC.64 UR4, c[0x0][0x588] ;  /* 0x0001620000047ab9 */ /* 0x000fe40000000a00 */
[----:B------:R-:W-:-:S04]  /*0f70*/  ISETP.NE.U32.AND P0, PT, RZ, UR4, PT ;  /* 0x00000004ff007c0c */ /* 0x000fc8000bf05070 */
[----:B------:R-:W-:-:S13]  /*0f80*/  ISETP.NE.AND.EX P0, PT, RZ, UR5, PT, P0 ;  /* 0x00000005ff007c0c */ /* 0x000fda000bf05300 */
[----:B------:R-:W-:Y:S05]  /*0f90*/  @!P0 BRA `(.L_x_13) ;  /* 0x00000000000c8947 */ /* 0x000fea0003800000 */
[----:B------:R-:W0:Y:S02]  /*0fa0*/  LDC.64 R56, c[0x0][0x588] ;  /* 0x00016200ff387b82 */ /* 0x000e240000000a00 */
[----:B0-----:R1:W5:Y:S01]  /*0fb0*/  LDG.E R56, desc[UR36][R56.64] ;  /* 0x0000002438387981 */ /* 0x001362000c1e1900 */
[----:B------:R-:W-:Y:S05]  /*0fc0*/  BRA `(.L_x_12) ;  /* 0x0000000000087947 */ /* 0x000fea0003800000 */
.L_x_13:
[----:B------:R-:W-:Y:S02]  /*0fd0*/  ULDC UR4, c[0x0][0x580] ;  /* 0x0001600000047ab9 */ /* 0x000fe40000000800 */
[----:B------:R-:W-:-:S07]  /*0fe0*/  IMAD.U32 R56, RZ, RZ, UR4 ;  /* 0x00000004ff387e24 */ /* 0x000fce000f8e00ff */
.L_x_12:
[----:B------:R-:W-:Y:S02]  /*0ff0*/  ULDC.64 UR4, c[0x0][0x5a0] ;  /* 0x0001680000047ab9 */ /* 0x000fe40000000a00 */
[----:B------:R-:W-:-:S04]  /*1000*/  ISETP.NE.U32.AND P0, PT, RZ, UR4, PT ;  /* 0x00000004ff007c0c */ /* 0x000fc8000bf05070 */
[----:B------:R-:W-:-:S13]  /*1010*/  ISETP.NE.AND.EX P0, PT, RZ, UR5, PT, P0 ;  /* 0x00000005ff007c0c */ /* 0x000fda000bf05300 */
[----:B------:R-:W-:Y:S05]  /*1020*/  @!P0 BRA `(.L_x_14) ;  /* 0x00000000001c8947 */ /* 0x000fea0003800000 */
[----:B0-----:R-:W0:Y:S02]  /*1030*/  LDC.64 R4, c[0x0][0x5a0] ;  /* 0x00016800ff047b82 */ /* 0x001e240000000a00 */
[----:B0-----:R-:W2:Y:S02]  /*1040*/  LDG.E.64 R4, desc[UR36][R4.64] ;  /* 0x0000002404047981 */ /* 0x001ea4000c1e1b00 */
[----:B--2---:R-:W-:-:S04]  /*1050*/  ISETP.NE.U32.AND P0, PT, R4, RZ, PT ;  /* 0x000000ff0400720c */ /* 0x004fc80003f05070 */
[----:B------:R-:W-:-:S13]  /*1060*/  ISETP.NE.AND.EX P0, PT, R5, RZ, PT, P0 ;  /* 0x000000ff0500720c */ /* 0x000fda0003f05300 */
[----:B------:R-:W-:Y:S05]  /*1070*/  @!P0 BRA `(.L_x_14) ;  /* 0x0000000000088947 */ /* 0x000fea0003800000 */
[----:B-1----:R0:W5:Y:S01]  /*1080*/  LD.E R57, desc[UR36][R4.64] ;  /* 0x0000002404397980 */ /* 0x002162000c101900 */
[----:B------:R-:W-:Y:S05]  /*1090*/  BRA `(.L_x_15) ;  /* 0x0000000000247947 */ /* 0x000fea0003800000 */
.L_x_14:
[----:B------:R-:W-:Y:S02]  /*10a0*/  ULDC.64 UR4, c[0x0][0x590] ;  /* 0x0001640000047ab9 */ /* 0x000fe40000000a00 */
[----:B------:R-:W-:-:S04]  /*10b0*/  ISETP.NE.U32.AND P0, PT, RZ, UR4, PT ;  /* 0x00000004ff007c0c */ /* 0x000fc8000bf05070 */
[----:B------:R-:W-:-:S13]  /*10c0*/  ISETP.NE.AND.EX P0, PT, RZ, UR5, PT, P0 ;  /* 0x00000005ff007c0c */ /* 0x000fda000bf05300 */
[----:B------:R-:W-:Y:S05]  /*10d0*/  @!P0 BRA `(.L_x_16) ;  /* 0x00000000000c8947 */ /* 0x000fea0003800000 */
[----:B0-----:R-:W1:Y:S02]  /*10e0*/  LDC.64 R4, c[0x0][0x590] ;  /* 0x00016400ff047b82 */ /* 0x001e640000000a00 */
[----:B-1----:R1:W5:Y:S01]  /*10f0*/  LDG.E R57, desc[UR36][R4.64] ;  /* 0x0000002404397981 */ /* 0x002362000c1e1900 */
[----:B------:R-:W-:Y:S05]  /*1100*/  BRA `(.L_x_15) ;  /* 0x0000000000087947 */ /* 0x000fea0003800000 */
.L_x_16:
[----:B------:R-:W-:Y:S02]  /*1110*/  ULDC UR4, c[0x0][0x584] ;  /* 0x0001610000047ab9 */ /* 0x000fe40000000800 */
[----:B-1----:R-:W-:-:S07]  /*1120*/  IMAD.U32 R57, RZ, RZ, UR4 ;  /* 0x00000004ff397e24 */ /* 0x002fce000f8e00ff */
.L_x_15:
[----:B------:R-:W-:-:S13]  /*1130*/  LOP3.LUT P0, RZ, R0, 0xff, RZ, 0xc0, !PT ;  /* 0x000000ff00ff7812 */ /* 0x000fda000780c0ff */
[----:B------:R-:W-:Y:S05]  /*1140*/  @!P0 EXIT ;  /* 0x000000000000894d */ /* 0x000fea0003800000 */
[----:B------:R-:W-:Y:S01]  /*1150*/  ULDC UR4, c[0x0][0x28c] ;  /* 0x0000a30000047ab9 */ /* 0x000fe20000000800 */
[----:B------:R-:W-:Y:S01]  /*1160*/  UMOV UR38, URZ ;  /* 0x0000003f00267c82 */ /* 0x000fe20008000000 */
[----:B------:R-:W-:Y:S01]  /*1170*/  UIADD3 UR4, UR4, 0xff, URZ ;  /* 0x000000ff04047890 */ /* 0x000fe2000fffe03f */
[----:B------:R-:W-:-:S03]  /*1180*/  UMOV UR39, URZ ;  /* 0x0000003f00277c82 */ /* 0x000fc60008000000 */
[----:B------:R-:W-:-:S04]  /*1190*/  USHF.R.S32.HI UR5, URZ, 0x1f, UR4 ;  /* 0x0000001f3f057899 */ /* 0x000fc80008011404 */
[----:B------:R-:W-:-:S04]  /*11a0*/  ULEA.HI UR5, UR5, UR4, URZ, 0x8 ;  /* 0x0000000405057291 */ /* 0x000fc8000f8f403f */
[----:B------:R-:W-:-:S12]  /*11b0*/  USHF.R.S32.HI UR40, URZ, 0x8, UR5 ;  /* 0x000000083f287899 */ /* 0x000fd80008011405 */
.L_x_104:
[----:B------:R-:W-:Y:S01]  /*11c0*/  LOP3.LUT R0, R18, 0x80, RZ, 0xc0, !PT ;  /* 0x0000008012007812 */ /* 0x000fe200078ec0ff */
[----:B--2---:R-:W2:Y:S01]  /*11d0*/  S2UR UR7, SR_CgaCtaId ;  /* 0x00000000000779c3 */ /* 0x004ea20000008800 */
[----:B------:R-:W-:Y:S02]  /*11e0*/  UMOV UR6, 0x400 ;  /* 0x0000040000067882 */ /* 0x000fe40000000000 */
[----:B------:R-:W-:-:S06]  /*11f0*/  SHF.R.U32.HI R0, RZ, 0x7, R0 ;  /* 0x00000007ff007819 */ /* 0x000fcc0000011600 */
[----:B------:R-:W3:Y:S01]  /*1200*/  SHFL.IDX PT, R0, R0, RZ, 0x1f ;  /* 0x00001fff00007589 */ /* 0x000ee200000e0000 */
[----:B--2---:R-:W-:Y:S01]  /*1210*/  ULEA UR6, UR7, UR6, 0x18 ;  /* 0x0000000607067291 */ /* 0x004fe2000f8ec03f */
[----:B---3--:R-:W-:-:S13]  /*1220*/  R2UR UR4, R0 ;  /* 0x00000000000472ca */ /* 0x008fda00000e0000 */
[----:B------:R-:W-:-:S04]  /*1230*/  ULEA.HI UR5, UR4, UR4, URZ, 0x1 ;  /* 0x0000000404057291 */ /* 0x000fc8000f8f083f */
[----:B------:R-:W-:-:S04]  /*1240*/  ULOP3.LUT UR5, UR5, 0x7fffe, URZ, 0xc0, !UPT ;  /* 0x0007fffe05057892 */ /* 0x000fc8000f8ec03f */
[----:B------:R-:W-:-:S03]  /*1250*/  UIADD3 UR5, UR4, -UR5, URZ ;  /* 0x8000000504057290 */ /* 0x000fc6000fffe03f */
[----:B------:R-:W-:Y:S01]  /*1260*/  ULDC UR4, c[0x0][0x28c] ;  /* 0x0000a30000047ab9 */ /* 0x000fe20000000800 */
[----:B------:R-:W-:Y:S01]  /*1270*/  ULEA UR5, UR5, UR6, 0xd ;  /* 0x0000000605057291 */ /* 0x000fe2000f8e683f */
[----:B------:R-:W-:-:S03]  /*1280*/  ISETP.LT.AND P0, PT, RZ, UR4, PT ;  /* 0x00000004ff007c0c */ /* 0x000fc6000bf01270 */
[----:B------:R-:W-:-:S04]  /*1290*/  UIADD3 UR5, UR5, 0x100, URZ ;  /* 0x0000010005057890 */ /* 0x000fc8000fffe03f */
[----:B------:R-:W-:-:S04]  /*12a0*/  USHF.R.U32.HI UR5, URZ, 0x4, UR5 ;  /* 0x000000043f057899 */ /* 0x000fc80008011605 */
[----:B------:R-:W-:-:S04]  /*12b0*/  ULOP3.LUT UR5, UR5, 0x3fff, URZ, 0xc0, !UPT ;  /* 0x00003fff05057892 */ /* 0x000fc8000f8ec03f */
[----:B------:R-:W-:Y:S01]  /*12c0*/  ULOP3.LUT UR41, UR5, 0x10000, URZ, 0xfc, !UPT ;  /* 0x0001000005297892 */ /* 0x000fe2000f8efc3f */
[----:B01--4-:R-:W-:Y:S11]  /*12d0*/  @P0 BRA `(.L_x_17) ;  /* 0x0000000000400947 */ /* 0x013ff60003800000 */
[----:B------:R-:W-:Y:S01]  /*12e0*/  MOV R0, 0x0 ;  /* 0x0000000000007802 */ /* 0x000fe20000000f00 */
[----:B------:R-:W-:Y:S01]  /*12f0*/  ULDC.64 UR4, c[0x4][0x68] ;  /* 0x01001a0000047ab9 */ /* 0x000fe20000000a00 */
[----:B------:R-:W-:Y:S01]  /*1300*/  ULDC.64 UR6, c[0x4][0x8] ;  /* 0x0100020000067ab9 */ /* 0x000fe20000000a00 */
[----:B01----:R-:W-:Y:S01]  /*1310*/  IMAD.U32 R4, RZ, RZ, UR4 ;  /* 0x00000004ff047e24 */ /* 0x003fe2000f8e00ff */
[----:B------:R0:W1:Y:S01]  /*1320*/  LDC.64 R14, c[0x4][R0] ;  /* 0x01000000000e7b82 */ /* 0x0000620000000a00 */
[----:B------:R-:W-:Y:S01]  /*1330*/  IMAD.U32 R5, RZ, RZ, UR5 ;  /* 0x00000005ff057e24 */ /* 0x000fe2000f8e00ff */
[----:B------:R-:W-:Y:S01]  /*1340*/  ULDC.64 UR4, c[0x4][0x70] ;  /* 0x01001c0000047ab9 */ /* 0x000fe20000000a00 */
[----:B------:R-:W-:Y:S02]  /*1350*/  IMAD.U32 R10, RZ, RZ, UR6 ;  /* 0x00000006ff0a7e24 */ /* 0x000fe4000f8e00ff */
[----:B------:R-:W-:Y:S02]  /*1360*/  IMAD.U32 R6, RZ, RZ, UR4 ;  /* 0x00000004ff067e24 */ /* 0x000fe4000f8e00ff */
[----:B------:R-:W-:-:S02]  /*1370*/  IMAD.U32 R7, RZ, RZ, UR5 ;  /* 0x00000005ff077e24 */ /* 0x000fc4000f8e00ff */
[----:B------:R-:W-:Y:S02]  /*1380*/  IMAD.U32 R11, RZ, RZ, UR7 ;  /* 0x00000007ff0b7e24 */ /* 0x000fe4000f8e00ff */
[----:B------:R-:W-:Y:S02]  /*1390*/  IMAD.MOV.U32 R8, RZ, RZ, 0x1e1 ;  /* 0x000001e1ff087424 */ /* 0x000fe400078e00ff */
[----:B------:R-:W-:Y:S02]  /*13a0*/  IMAD.MOV.U32 R12, RZ, RZ, 0x1 ;  /* 0x00000001ff0c7424 */ /* 0x000fe400078e00ff */
[----:B0-----:R-:W-:-:S07]  /*13b0*/  IMAD.MOV.U32 R13, RZ, RZ, RZ ;  /* 0x000000ffff0d7224 */ /* 0x001fce00078e00ff */
[----:B------:R-:W-:-:S07]  /*13c0*/  LEPC R20, `(.L_x_17) ;  /* 0x000000001014794e */ /* 0x000fce0000000000 */
[----:B-1---5:R-:W-:Y:S05]  /*13d0*/  CALL.ABS.NOINC R14 ;  /* 0x000000000e007343 */ /* 0x022fea0003c00000 */
.L_x_17:
[----:B------:R-:W-:-:S04]  /*13e0*/  LOP3.LUT R0, R19, 0x1, RZ, 0xfc, !PT ;  /* 0x0000000113007812 */ /* 0x000fc800078efcff */
[----:B------:R-:W-:-:S13]  /*13f0*/  ISETP.NE.AND P0, PT, R0, 0x3, PT ;  /* 0x000000030000780c */ /* 0x000fda0003f05270 */
[----:B------:R-:W-:Y:S05]  /*1400*/  @!P0 BRA `(.L_x_18) ;  /* 0x0000000000048947 */ /* 0x000fea0003800000 */
[----:B------:R-:W-:Y:S01]  /*1410*/  BPT.TRAP 0x1 ;  /* 0x000000040000795c */ /* 0x000fe20000300000 */
.L_x_18:
[----:B------:R-:W2:Y:S01]  /*1420*/  S2UR UR5, SR_CgaCtaId ;  /* 0x00000000000579c3 */ /* 0x000ea20000008800 */
[----:B------:R-:W-:Y:S01]  /*1430*/  UMOV UR4, 0x400 ;  /* 0x0000040000047882 */ /* 0x000fe20000000000 */
[----:B------:R-:W-:Y:S02]  /*1440*/  IMAD.U32 R0, RZ, RZ, UR38 ;  /* 0x00000026ff007e24 */ /* 0x000fe4000f8e00ff */
[----:B------:R-:W-:-:S03]  /*1450*/  IMAD.U32 R3, RZ, RZ, UR39 ;  /* 0x00000027ff037e24 */ /* 0x000fc6000f8e00ff */
[----:B------:R-:W-:Y:S01]  /*1460*/  SHF.L.U32 R0, R0, 0x1f, RZ ;  /* 0x0000001f00007819 */ /* 0x000fe200000006ff */
[----:B--2---:R-:W-:-:S06]  /*1470*/  ULEA UR4, UR5, UR4, 0x18 ;  /* 0x0000000405047291 */ /* 0x004fcc000f8ec03f */
[----:B------:R-:W-:-:S04]  /*1480*/  IMAD.U32 R6, RZ, RZ, UR4 ;  /* 0x00000004ff067e24 */ /* 0x000fc8000f8e00ff */
[----:B------:R-:W-:-:S04]  /*1490*/  IMAD R3, R3, 0x8, R6 ;  /* 0x0000000803037824 */ /* 0x000fc800078e0206 */
[----:B------:R2:W3:Y:S01]  /*14a0*/  SYNCS.PHASECHK.TRANS64.TRYWAIT P1, [R3+URZ], R0 ;  /* 0x00000000030075a7 */ /* 0x0004e2000802017f */
[----:B------:R-:W-:Y:S05]  /*14b0*/  @!P0 BRA `(.L_x_19) ;  /* 0x0000000000048947 */ /* 0x000fea0003800000 */
[----:B------:R-:W-:Y:S01]  /*14c0*/  BPT.TRAP 0x1 ;  /* 0x000000040000795c */ /* 0x000fe20000300000 */
.L_x_19:
[----:B---3--:R-:W-:Y:S05]  /*14d0*/  @P1 BRA `(.L_x_20) ;  /* 0x0000000000081947 */ /* 0x008fea0003800000 */
[----:B------:R-:W3:Y:S02]  /*14e0*/  SYNCS.PHASECHK.TRANS64.TRYWAIT P1, [R3+URZ], R0 ;  /* 0x00000000030075a7 */ /* 0x000ee4000802017f */
[----:B---3--:R-:W-:Y:S05]  /*14f0*/  @!P1 BRA `(.L_x_21) ;  /* 0x0000004c00549947 */ /* 0x008fea0003800000 */
.L_x_20:
[----:B------:R-:W-:-:S04]  /*1500*/  UISETP.LT.AND UP0, UPT, UR40, 0x1, UPT ;  /* 0x000000012800788c */ /* 0x000fc8000bf01270 */
[----:B------:R-:W-:-:S06]  /*1510*/  USEL UR4, UR40, 0x1, UP0 ;  /* 0x0000000128047887 */ /* 0x000fcc0008000000 */
[----:B--23--:R-:W-:Y:S01]  /*1520*/  IMAD.U32 R0, RZ, RZ, UR4 ;  /* 0x00000004ff007e24 */ /* 0x00cfe2000f8e00ff */
[----:B------:R-:W-:Y:S05]  /*1530*/  WARPSYNC.ALL ;  /* 0x0000000000007948 */ /* 0x000fea0003800000 */
[----:B------:R-:W-:-:S04]  /*1540*/  IADD3 R0, -R0, UR40, RZ ;  /* 0x0000002800007c10 */ /* 0x000fc8000fffe1ff */
[----:B------:R-:W-:Y:S02]  /*1550*/  ISETP.GE.AND P1, PT, R0, 0x1, PT ;  /* 0x000000010000780c */ /* 0x000fe40003f26270 */
[----:B------:R-:W-:Y:S01]  /*1560*/  R2UR UR4, R6 ;  /* 0x00000000060472ca */ /* 0x000fe200000e0000 */
[----:B------:R-:W-:Y:S01]  /*1570*/  ULEA UR8, UR39, UR41, 0xc ;  /* 0x0000002927087291 */ /* 0x000fe2000f8e603f */
[----:B------:R-:W-:Y:S01]  /*1580*/  WARPGROUP.ARRIVE ;  /* 0x00000000000079c5 */ /* 0x000fe20000000000 */
[----:B------:R-:W-:Y:S01]  /*1590*/  UMOV UR9, 0x40000040 ;  /* 0x4000004000097882 */ /* 0x000fe20000000000 */
[----:B------:R-:W-:Y:S01]  /*15a0*/  UMOV UR11, 0x40000040 ;  /* 0x40000040000b7882 */ /* 0x000fe20000000000 */
[----:B------:R-:W-:Y:S01]  /*15b0*/  UIADD3 UR12, UR8, 0x400, URZ ;  /* 0x00000400080c7890 */ /* 0x000fe2000fffe03f */
[----:B------:R-:W-:Y:S01]  /*15c0*/  UMOV UR15, UR11 ;  /* 0x0000000b000f7c82 */ /* 0x000fe20008000000 */
[----:B------:R-:W-:Y:S01]  /*15d0*/  UMOV UR13, 0x40000040 ;  /* 0x40000040000d7882 */ /* 0x000fe20000000000 */
[----:B------:R-:W-:-:S05]  /*15e0*/  UIADD3 UR5, UR8, 0x402, URZ ;  /* 0x0000040208057890 */ /* 0x000fca000fffe03f */
[----:B------:R-:W-:-:S04]  /*15f0*/  UIADD3 UR4, UR4, 0x30100, URZ ;  /* 0x0003010004047890 */ /* 0x000fc8000fffe03f */
[----:B------:R-:W-:-:S04]  /*1600*/  USHF.R.U32.HI UR4, URZ, 0x4, UR4 ;  /* 0x000000043f047899 */ /* 0x000fc80008011604 */
[----:B------:R-:W-:-:S04]  /*1610*/  ULOP3.LUT UR4, UR4, 0x3fff, URZ, 0xc0, !UPT ;  /* 0x00003fff04047892 */ /* 0x000fc8000f8ec03f */
[----:B------:R-:W-:-:S04]  /*1620*/  ULOP3.LUT UR4, UR4, 0x10000, URZ, 0xfc, !UPT ;  /* 0x0001000004047892 */ /* 0x000fc8000f8efc3f */
[----:B------:R-:W-:-:S07]  /*1630*/  ULEA UR6, UR39, UR4, 0x9 ;  /* 0x0000000427067291 */ /* 0x000fce000f8e483f */
[----:B------:R-:W-:Y:S02]  /*1640*/  UMOV UR10, UR6 ;  /* 0x00000006000a7c82 */ /* 0x000fe40008000000 */
[----:B------:R-:W-:Y:S01]  /*1650*/  IGMMA.64x32x32.S8.S8 R40, gdesc[UR8], RZ, !UPT, gsb0 ;  /* 0x01200000082879f1 */ /* 0x000fe2000c0410ff */
[----:B------:R-:W-:Y:S01]  /*1660*/  UMOV UR14, UR10 ;  /* 0x0000000a000e7c82 */ /* 0x000fe20008000000 */
[----:B------:R-:W-:Y:S01]  /*1670*/  UIADD3 UR10, UR6, 0x106, URZ ;  /* 0x00000106060a7890 */ /* 0x000fe2000fffe03f */
[----:B------:R-:W-:Y:S01]  /*1680*/  UMOV UR9, 0x40000040 ;  /* 0x4000004000097882 */ /* 0x000fe20000000000 */
[----:B------:R-:W-:Y:S01]  /*1690*/  UMOV UR11, 0x40000040 ;  /* 0x40000040000b7882 */ /* 0x000fe20000000000 */
[----:B------:R-:W-:Y:S02]  /*16a0*/  WARPGROUP.DEPBAR.LE gsb0, 0x0 ;  /* 0x00008000000079c5 */ /* 0x000fe40000010000 */
[----:B------:R-:W-:-:S06]  /*16b0*/  WARPGROUP.ARRIVE ;  /* 0x00000000000079c5 */ /* 0x000fcc0000000000 */
[----:B------:R-:W-:Y:S01]  /*16c0*/  IGMMA.64x32x32.S8.S8 R24, gdesc[UR12], RZ, !UPT, gsb0 ;  /* 0x012000000c1879f1 */ /* 0x000fe2000c0410ff */
[----:B------:R-:W-:Y:S02]  /*16d0*/  UIADD3 UR12, UR8, 0x2, URZ ;  /* 0x00000002080c7890 */ /* 0x000fe4000fffe03f */
[----:B------:R-:W-:Y:S01]  /*16e0*/  UIADD3 UR14, UR6, 0x2, URZ ;  /* 0x00000002060e7890 */ /* 0x000fe2000fffe03f */
[----:B------:R-:W-:Y:S01]  /*16f0*/  UMOV UR13, 0x40000040 ;  /* 0x40000040000d7882 */ /* 0x000fe20000000000 */
[----:B------:R-:W-:Y:S01]  /*1700*/  UMOV UR15, 0x40000040 ;  /* 0x40000040000f7882 */ /* 0x000fe20000000000 */
[----:B------:R-:W-:Y:S02]  /*1710*/  WARPGROUP.DEPBAR.LE gsb0, 0x0 ;  /* 0x00008000000079c5 */ /* 0x000fe40000010000 */
[----:B------:R-:W-:-:S06]  /*1720*/  WARPGROUP.ARRIVE ;  /* 0x00000000000079c5 */ /* 0x000fcc0000000000 */
[----:B------:R-:W-:Y:S01]  /*1730*/  IGMMA.64x32x32.S8.S8 R40, gdesc[UR12], R40, gsb0 ;  /* 0x012000000c2879f1 */ /* 0x000fe20008041028 */
[----:B------:R-:W-:Y:S01]  /*1740*/  UMOV UR12, UR5 ;  /* 0x00000005000c7c82 */ /* 0x000fe20008000000 */
[----:B------:R-:W-:Y:S01]  /*1750*/  UMOV UR13, 0x40000040 ;  /* 0x40000040000d7882 */ /* 0x000fe20000000000 */
[----:B------:R-:W-:Y:S01]  /*1760*/  UIADD3 UR5, UR8, 0x404, URZ ;  /* 0x0000040408057890 */ /* 0x000fe2000fffe03f */
[----:B------:R-:W-:Y:S02]  /*1770*/  WARPGROUP.DEPBAR.LE gsb0, 0x0 ;  /* 0x00008000000079c5 */ /* 0x000fe40000010000 */
[----:B------:R-:W-:-:S06]  /*1780*/  WARPGROUP.ARRIVE ;  /* 0x00000000000079c5 */ /* 0x000fcc0000000000 */
[----:B------:R-:W-:Y:S01]  /*1790*/  IGMMA.64x32x32.S8.S8 R24, gdesc[UR12], R24, gsb0 ;  /* 0x012000000c1879f1 */ /* 0x000fe20008041018 */
        /* <DEDUP_REMOVED lines=56> */
[----:B------:R-:W-:Y:S01]  /*1b20*/  UIADD3 UR6, UR8, 0xc06, URZ ;  /* 0x00000c0608067890 */ /* 0x000fe2000fffe03f */
[----:B------:R-:W-:Y:S02]  /*1b30*/  WARPGROUP.DEPBAR.LE gsb0, 0x0 ;  /* 0x00008000000079c5 */ /* 0x000fe40000010000 */
[----:B------:R-:W-:-:S06]  /*1b40*/  WARPGROUP.ARRIVE ;  /* 0x00000000000079c5 */ /* 0x000fcc0000000000 */
[----:B------:R-:W-:Y:S01]  /*1b50*/  IGMMA.64x32x32.S8.S8 R40, gdesc[UR12], R40, gsb0 ;  /* 0x012000000c2879f1 */ /* 0x000fe20008041028 */
[----:B------:R-:W-:Y:S01]  /*1b60*/  UMOV UR12, UR5 ;  /* 0x00000005000c7c82 */ /* 0x000fe20008000000 */
[----:B------:R-:W-:Y:S01]  /*1b70*/  UMOV UR13, 0x40000040 ;  /* 0x40000040000d7882 */ /* 0x000fe20000000000 */
[----:B------:R-:W-:-:S07]  /*1b80*/  UIADD3 UR5, UR8, 0x806, URZ ;  /* 0x0000080608057890 */ /* 0x000fce000fffe03f */
[----:B------:R-:W-:Y:S01]  /*1b90*/  UMOV UR8, UR5 ;  /* 0x0000000500087c82 */ /* 0x000fe20008000000 */
[----:B------:R-:W-:Y:S02]  /*1ba0*/  WARPGROUP.DEPBAR.LE gsb0, 0x0 ;  /* 0x00008000000079c5 */ /* 0x000fe40000010000 */
[----:B------:R-:W-:-:S06]  /*1bb0*/  WARPGROUP.ARRIVE ;  /* 0x00000000000079c5 */ /* 0x000fcc0000000000 */
[----:B------:R-:W-:Y:S03]  /*1bc0*/  IGMMA.64x32x32.S8.S8 R24, gdesc[UR12], R24, gsb0 ;  /* 0x012000000c1879f1 */ /* 0x000fe60008041018 */
[----:B------:R-:W-:Y:S02]  /*1bd0*/  WARPGROUP.DEPBAR.LE gsb0, 0x0 ;  /* 0x00008000000079c5 */ /* 0x000fe40000010000 */
[----:B------:R-:W-:-:S06]  /*1be0*/  WARPGROUP.ARRIVE ;  /* 0x00000000000079c5 */ /* 0x000fcc0000000000 */
[----:B------:R-:W-:Y:S01]  /*1bf0*/  IGMMA.64x32x32.S8.S8 R40, gdesc[UR8], R40, gsb0 ;  /* 0x01200000082879f1 */ /* 0x000fe20008041028 */
[----:B------:R-:W-:Y:S01]  /*1c00*/  UMOV UR8, UR6 ;  /* 0x0000000600087c82 */ /* 0x000fe20008000000 */
[----:B------:R-:W-:Y:S01]  /*1c10*/  UMOV UR9, 0x40000040 ;  /* 0x4000004000097882 */ /* 0x000fe20000000000 */
[----:B------:R-:W-:Y:S02]  /*1c20*/  WARPGROUP.DEPBAR.LE gsb0, 0x0 ;  /* 0x00008000000079c5 */ /* 0x000fe40000010000 */
[----:B------:R-:W-:-:S06]  /*1c30*/  WARPGROUP.ARRIVE ;  /* 0x00000000000079c5 */ /* 0x000fcc0000000000 */
[----:B------:R-:W-:Y:S03]  /*1c40*/  IGMMA.64x32x32.S8.S8 R24, gdesc[UR8], R24, gsb0 ;  /* 0x01200000081879f1 */ /* 0x000fe60008041018 */
[----:B------:R-:W-:Y:S02]  /*1c50*/  WARPGROUP.DEPBAR.LE gsb0, 0x0 ;  /* 0x00008000000079c5 */ /* 0x000fe40000010000 */
[----:B------:R-:W-:Y:S05]  /*1c60*/  @!P1 BRA `(.L_x_22) ;  /* 0x0000000800549947 */ /* 0x000fea0003800000 */
[----:B------:R-:W-:Y:S02]  /*1c70*/  UIADD3 UR5, UR39, 0x1, URZ ;  /* 0x0000000127057890 */ /* 0x000fe4000fffe03f */
[----:B------:R-:W-:Y:S02]  /*1c80*/  IMAD.U32 R3, RZ, RZ, UR39 ;  /* 0x00000027ff037e24 */ /* 0x000fe4000f8e00ff */
[----:B------:R-:W-:-:S04]  /*1c90*/  UISETP.NE.AND UP0, UPT, UR5, 0x3, UPT ;  /* 0x000000030500788c */ /* 0x000fc8000bf05270 */
[----:B------:R-:W-:Y:S02]  /*1ca0*/  USEL UR6, URZ, 0x1, UP0 ;  /* 0x000000013f067887 */ /* 0x000fe40008000000 */
[----:B------:R-:W-:Y:S02]  /*1cb0*/  USEL UR5, UR5, URZ, UP0 ;  /* 0x0000003f05057287 */ /* 0x000fe40008000000 */
[----:B------:R-:W-:-:S06]  /*1cc0*/  ULOP3.LUT UR6, UR38, UR6, URZ, 0x3c, !UPT ;  /* 0x0000000626067292 */ /* 0x000fcc000f8e3c3f */
[----:B------:R-:W-:-:S07]  /*1cd0*/  IMAD.U32 R7, RZ, RZ, UR6 ;  /* 0x00000006ff077e24 */ /* 0x000fce000f8e00ff */
.L_x_29:
[----:B------:R-:W-:Y:S05]  /*1ce0*/  @!P0 BRA `(.L_x_23) ;  /* 0x0000000000048947 */ /* 0x000fea0003800000 */
[----:B------:R-:W-:Y:S01]  /*1cf0*/  BPT.TRAP 0x1 ;  /* 0x000000040000795c */ /* 0x000fe20000300000 */
.L_x_23:
[----:B------:R-:W2:Y:S01]  /*1d00*/  S2UR UR7, SR_CgaCtaId ;  /* 0x00000000000779c3 */ /* 0x000ea20000008800 */
[----:B------:R-:W-:Y:S01]  /*1d10*/  UMOV UR6, 0x400 ;  /* 0x0000040000067882 */ /* 0x000fe20000000000 */
[----:B01----:R-:W-:Y:S01]  /*1d20*/  IMAD.U32 R5, RZ, RZ, UR5 ;  /* 0x00000005ff057e24 */ /* 0x003fe2000f8e00ff */
[----:B------:R-:W-:Y:S01]  /*1d30*/  SHF.L.U32 R4, R7, 0x1f, RZ ;  /* 0x0000001f07047819 */ /* 0x000fe200000006ff */
[----:B--2---:R-:W-:-:S06]  /*1d40*/  ULEA UR6, UR7, UR6, 0x18 ;  /* 0x0000000607067291 */ /* 0x004fcc000f8ec03f */
[----:B------:R-:W-:-:S04]  /*1d50*/  IMAD.U32 R6, RZ, RZ, UR6 ;  /* 0x00000006ff067e24 */ /* 0x000fc8000f8e00ff */
[----:B------:R-:W-:-:S04]  /*1d60*/  IMAD R5, R5, 0x8, R6 ;  /* 0x0000000805057824 */ /* 0x000fc800078e0206 */
[----:B------:R0:W1:Y:S01]  /*1d70*/  SYNCS.PHASECHK.TRANS64.TRYWAIT P1, [R5+URZ], R4 ;  /* 0x00000004050075a7 */ /* 0x000062000802017f */
[----:B------:R-:W-:Y:S05]  /*1d80*/  @!P0 BRA `(.L_x_24) ;  /* 0x0000000000048947 */ /* 0x000fea0003800000 */
[----:B------:R-:W-:Y:S01]  /*1d90*/  BPT.TRAP 0x1 ;  /* 0x000000040000795c */ /* 0x000fe20000300000 */
.L_x_24:
[----:B-1----:R-:W-:Y:S05]  /*1da0*/  @P1 BRA `(.L_x_25) ;  /* 0x0000000000081947 */ /* 0x002fea0003800000 */
[----:B------:R-:W1:Y:S02]  /*1db0*/  SYNCS.PHASECHK.TRANS64.TRYWAIT P1, [R5+URZ], R4 ;  /* 0x00000004050075a7 */ /* 0x000e64000802017f */
[----:B-1----:R-:W-:Y:S05]  /*1dc0*/  @!P1 BRA `(.L_x_26) ;  /* 0x0000004400349947 */ /* 0x002fea0003800000 */
.L_x_25:
[----:B------:R-:W-:Y:S01]  /*1dd0*/  ULEA UR8, UR5, UR4, 0x9 ;  /* 0x0000000405087291 */ /* 0x000fe2000f8e483f */
[----:B------:R-:W-:Y:S01]  /*1de0*/  WARPGROUP.ARRIVE ;  /* 0x00000000000079c5 */ /* 0x000fe20000000000 */
[----:B------:R-:W-:Y:S01]  /*1df0*/  ULEA UR6, UR5, UR41, 0xc ;  /* 0x0000002905067291 */ /* 0x000fe2000f8e603f */
[----:B------:R-:W-:Y:S01]  /*1e00*/  UMOV UR15, 0x40000040 ;  /* 0x40000040000f7882 */ /* 0x000fe20000000000 */
[----:B------:R-:W-:Y:S02]  /*1e10*/  UMOV UR13, 0x40000040 ;  /* 0x40000040000d7882 */ /* 0x000fe40000000000 */
[----:B------:R-:W-:Y:S01]  /*1e20*/  UIADD3 UR7, UR6, 0x400, URZ ;  /* 0x0000040006077890 */ /* 0x000fe2000fffe03f */
[----:B------:R-:W-:Y:S02]  /*1e30*/  UMOV UR14, UR8 ;  /* 0x00000008000e7c82 */ /* 0x000fe40008000000 */
[----:B------:R-:W-:Y:S01]  /*1e40*/  UMOV UR12, UR6 ;  /* 0x00000006000c7c82 */ /* 0x000fe20008000000 */
[----:B------:R-:W-:Y:S01]  /*1e50*/  UIADD3 UR10, UR8, 0x106, URZ ;  /* 0x00000106080a7890 */ /* 0x000fe2000fffe03f */
[----:B------:R-:W-:Y:S01]  /*1e60*/  IGMMA.64x32x32.S8.S8 R40, gdesc[UR12], R40, gsb0 ;  /* 0x012000000c2879f1 */ /* 0x000fe20008041028 */
[----:B------:R-:W-:Y:S01]  /*1e70*/  UMOV UR13, 0x40000040 ;  /* 0x40000040000d7882 */ /* 0x000fe20000000000 */
[----:B------:R-:W-:Y:S01]  /*1e80*/  UMOV UR12, UR7 ;  /* 0x00000007000c7c82 */ /* 0x000fe20008000000 */
[----:B------:R-:W-:Y:S01]  /*1e90*/  UIADD3 UR7, UR6, 0x402, URZ ;  /* 0x0000040206077890 */ /* 0x000fe2000fffe03f */
[----:B------:R-:W-:Y:S01]  /*1ea0*/  UMOV UR11, 0x40000040 ;  /* 0x40000040000b7882 */ /* 0x000fe20000000000 */
[----:B------:R-:W-:Y:S01]  /*1eb0*/  UMOV UR9, 0x40000040 ;  /* 0x4000004000097882 */ /* 0x000fe20000000000 */
[----:B------:R-:W-:-:S02]  /*1ec0*/  WARPGROUP.DEPBAR.LE gsb0, 0x0 ;  /* 0x00008000000079c5 */ /* 0x000fc40000010000 */
        /* <DEDUP_REMOVED lines=71> */
[----:B------:R-:W-:Y:S02]  /*2340*/  UIADD3 UR8, UR6, 0x806, URZ ;  /* 0x0000080606087890 */ /* 0x000fe4000fffe03f */
[----:B------:R-:W-:Y:S01]  /*2350*/  UIADD3 UR6, UR6, 0xc06, URZ ;  /* 0x00000c0606067890 */ /* 0x000fe2000fffe03f */
        /* <DEDUP_REMOVED lines=18> */
[----:B------:R-:W-:Y:S01]  /*2480*/  BPT.TRAP 0x1 ;  /* 0x000000040000795c */ /* 0x000fe20000300000 */
.L_x_27:
[----:B------:R-:W-:-:S13]  /*2490*/  ISETP.NE.AND P1, PT, R22, RZ, PT ;  /* 0x000000ff1600720c */ /* 0x000fda0003f25270 */
[----:B01----:R-:W-:-:S04]  /*24a0*/  @P1 IMAD R4, R3, 0x8, R6 ;  /* 0x0000000803041824 */ /* 0x003fc800078e0206 */
[----:B------:R-:W-:-:S05]  /*24b0*/  @P1 VIADD R4, R4, 0x18 ;  /* 0x0000001804041836 */ /* 0x000fca0000000000 */
[----:B------:R-:W-:-:S04]  /*24c0*/  @P1 PRMT R4, R23, 0x654, R4 ;  /* 0x0000065417041816 */ /* 0x000fc80000000004 */
[----:B------:R0:W-:Y:S01]  /*24d0*/  @P1 SYNCS.ARRIVE.TRANS64.RED.A1T0 RZ, [R4+URZ], RZ ;  /* 0x000000ff04ff19a7 */ /* 0x0001e2000810043f */
[----:B------:R-:W-:-:S13]  /*24e0*/  ISETP.GT.U32.AND P1, PT, R19, 0x1, PT ;  /* 0x000000011300780c */ /* 0x000fda0003f24070 */
[----:B0-----:R-:W-:Y:S05]  /*24f0*/  @P1 BRA `(.L_x_28) ;  /* 0x0000000000041947 */ /* 0x001fea0003800000 */
[----:B------:R-:W-:Y:S01]  /*2500*/  BPT.TRAP 0x1 ;  /* 0x000000040000795c */ /* 0x000fe20000300000 */
.L_x_28:
[----:B------:R-:W-:Y:S01]  /*2510*/  UIADD3 UR5, UR5, 0x1, URZ ;  /* 0x0000000105057890 */ /* 0x000fe2000fffe03f */
[C---:B------:R-:W-:Y:S01]  /*2520*/  ISETP.GT.AND P2, PT, R0.reuse, 0x1, PT ;  /* 0x000000010000780c */ /* 0x040fe20003f44270 */
[----:B------:R-:W-:Y:S02]  /*2530*/  VIADD R3, R3, 0x1 ;  /* 0x0000000103037836 */ /* 0x000fe40000000000 */
[----:B------:R-:W-:Y:S01]  /*2540*/  UISETP.NE.AND UP0, UPT, UR5, 0x3, UPT ;  /* 0x000000030500788c */ /* 0x000fe2000bf05270 */
[----:B------:R-:W-:Y:S02]  /*2550*/  VIADD R0, R0, 0xffffffff ;  /* 0xffffffff00007836 */ /* 0x000fe40000000000 */
[C---:B------:R-:W-:Y:S01]  /*2560*/  ISETP.NE.AND P1, PT, R3.reuse, 0x3, PT ;  /* 0x000000030300780c */ /* 0x040fe20003f25270 */
[----:B------:R-:W-:Y:S02]  /*2570*/  USEL UR6, URZ, 0x1, UP0 ;  /* 0x000000013f067887 */ /* 0x000fe40008000000 */
[----:B------:R-:W-:Y:S01]  /*2580*/  USEL UR5, UR5, URZ, UP0 ;  /* 0x0000003f05057287 */ /* 0x000fe20008000000 */
[----:B------:R-:W-:-:S03]  /*2590*/  SEL R3, R3, RZ, P1 ;  /* 0x000000ff03037207 */ /* 0x000fc60000800000 */
[----:B------:R-:W-:Y:S01]  /*25a0*/  LOP3.LUT R7, R7, UR6, RZ, 0x3c, !PT ;  /* 0x0000000607077c12 */ /* 0x000fe2000f8e3cff */
[----:B------:R-:W-:Y:S07]  /*25b0*/  @P2 BRA `(.L_x_29) ;  /* 0xfffffff400c82947 */ /* 0x000fee000383ffff */
.L_x_22:
[----:B------:R-:W2:Y:S02]  /*25c0*/  LDC R0, c[0x0][0x28c] ;  /* 0x0000a300ff007b82 */ /* 0x000ea40000000800 */
[----:B--2---:R-:W-:-:S13]  /*25d0*/  ISETP.GE.AND P1, PT, R0, 0x1, PT ;  /* 0x000000010000780c */ /* 0x004fda0003f26270 */
[----:B------:R-:W-:Y:S05]  /*25e0*/  @!P1 BRA `(.L_x_30) ;  /* 0x0000000000509947 */ /* 0x000fea0003800000 */
[----:B------:R-:W-:Y:S05]  /*25f0*/  @!P0 BRA `(.L_x_31) ;  /* 0x0000000000048947 */ /* 0x000fea0003800000 */
[----:B------:R-:W-:Y:S01]  /*2600*/  BPT.TRAP 0x1 ;  /* 0x000000040000795c */ /* 0x000fe20000300000 */
.L_x_31:
[----:B------:R-:W-:Y:S01]  /*2610*/  ISETP.NE.AND P0, PT, R22, RZ, PT ;  /* 0x000000ff1600720c */ /* 0x000fe20003f05270 */
[----:B------:R-:W-:Y:S01]  /*2620*/  BSSY B0, `(.L_x_32) ;  /* 0x000000e000007945 */ /* 0x000fe20003800000 */
[----:B------:R-:W-:-:S11]  /*2630*/  ISETP.GT.U32.AND P1, PT, R19, 0x1, PT ;  /* 0x000000011300780c */ /* 0x000fd60003f24070 */
[----:B------:R-:W-:Y:S05]  /*2640*/  @!P0 BRA `(.L_x_33) ;  /* 0x00000000002c8947 */ /* 0x000fea0003800000 */
[----:B------:R-:W-:-:S04]  /*2650*/  UISETP.LT.AND UP0, UPT, UR40, 0x1, UPT ;  /* 0x000000012800788c */ /* 0x000fc8000bf01270 */
[----:B------:R-:W-:-:S04]  /*2660*/  USEL UR6, UR40, 0x1, UP0 ;  /* 0x0000000128067887 */ /* 0x000fc80008000000 */
[----:B------:R-:W-:-:S04]  /*2670*/  UIADD3 UR6, UR39, UR40, -UR6 ;  /* 0x0000002827067290 */ /* 0x000fc8000fffe806 */
[----:B------:R-:W-:-:S04]  /*2680*/  UIMAD.WIDE.U32 UR4, UR6, -0x55555555, URZ ;  /* 0xaaaaaaab060478a5 */ /* 0x000fc8000f8e003f */
[----:B------:R-:W-:-:S04]  /*2690*/  USHF.R.U32.HI UR4, URZ, 0x1, UR5 ;  /* 0x000000013f047899 */ /* 0x000fc80008011605 */
[----:B------:R-:W-:-:S06]  /*26a0*/  UIMAD UR6, UR4, -0x3, UR6 ;  /* 0xfffffffd040678a4 */ /* 0x000fcc000f8e0206 */
[----:B------:R-:W-:-:S04]  /*26b0*/  IMAD.U32 R3, RZ, RZ, UR6 ;  /* 0x00000006ff037e24 */ /* 0x000fc8000f8e00ff */
[----:B------:R-:W-:-:S04]  /*26c0*/  IMAD R0, R3, 0x8, R6 ;  /* 0x0000000803007824 */ /* 0x000fc800078e0206 */
[----:B------:R-:W-:-:S05]  /*26d0*/  VIADD R0, R0, 0x18 ;  /* 0x0000001800007836 */ /* 0x000fca0000000000 */
[----:B------:R-:W-:-:S04]  /*26e0*/  PRMT R0, R23, 0x654, R0 ;  /* 0x0000065417007816 */ /* 0x000fc80000000000 */
[----:B------:R2:W-:Y:S03]  /*26f0*/  SYNCS.ARRIVE.TRANS64.RED.A1T0 RZ, [R0+URZ], RZ ;  /* 0x000000ff00ff79a7 */ /* 0x0005e6000810043f */
.L_x_33:
[----:B------:R-:W-:Y:S05]  /*2700*/  BSYNC B0 ;  /* 0x0000000000007941 */ /* 0x000fea0003800000 */
.L_x_32:
[----:B------:R-:W-:Y:S05]  /*2710*/  @P1 BRA `(.L_x_30) ;  /* 0x0000000000041947 */ /* 0x000fea0003800000 */
[----:B------:R-:W-:Y:S01]  /*2720*/  BPT.TRAP 0x1 ;  /* 0x000000040000795c */ /* 0x000fe20000300000 */
.L_x_30:
[----:B------:R-:W3:Y:S01]  /*2730*/  LDC R9, c[0x0][0x288] ;  /* 0x0000a200ff097b82 */ /* 0x000ee20000000800 */
[--C-:B--2---:R-:W-:Y:S01]  /*2740*/  SHF.R.U32.HI R0, RZ, 0x2, R18.reuse ;  /* 0x00000002ff007819 */ /* 0x104fe20000011612 */
[----:B------:R-:W-:Y:S01]  /*2750*/  IMAD.SHL.U32 R7, R60, 0x20, RZ ;  /* 0x000000203c077824 */ /* 0x000fe200078e00ff */
[----:B01----:R-:W-:Y:S01]  /*2760*/  SHF.R.U32.HI R5, RZ, 0x7, R18 ;  /* 0x00000007ff057819 */ /* 0x003fe20000011612 */
[----:B------:R-:W-:Y:S01]  /*2770*/  UIADD3 UR39, UR40, UR39, URZ ;  /* 0x0000002728277290 */ /* 0x000fe2000fffe03f */
[----:B------:R-:W-:Y:S01]  /*2780*/  LOP3.LUT R3, R0, 0x7, RZ, 0xc0, !PT ;  /* 0x0000000700037812 */ /* 0x000fe200078ec0ff */
[C---:B------:R-:W-:Y:S01]  /*2790*/  IMAD.SHL.U32 R14, R18.reuse, 0x2, RZ ;  /* 0x00000002120e7824 */ /* 0x040fe200078e00ff */
[----:B------:R-:W-:Y:S01]  /*27a0*/  LOP3.LUT R0, R5, 0x1, RZ, 0xc0, !PT ;  /* 0x0000000105007812 */ /* 0x000fe200078ec0ff */
[----:B------:R-:W-:Y:S01]  /*27b0*/  UISETP.GT.U32.AND UP0, UPT, UR39, 0x2, UPT ;  /* 0x000000022700788c */ /* 0x000fe2000bf04070 */
[----:B------:R-:W-:Y:S01]  /*27c0*/  LOP3.LUT R4, R18, 0x60, RZ, 0xc0, !PT ;  /* 0x0000006012047812 */ /* 0x000fe200078ec0ff */
[----:B------:R-:W-:Y:S01]  /*27d0*/  ULDC UR7, c[0x0][0x284] ;  /* 0x0000a10000077ab9 */ /* 0x000fe20000000800 */
[----:B------:R-:W-:Y:S01]  /*27e0*/  UISETP.GE.U32.AND UP1, UPT, UR40, 0x3, UPT ;  /* 0x000000032800788c */ /* 0x000fe2000bf26070 */
[----:B------:R-:W-:Y:S01]  /*27f0*/  IMAD.SHL.U32 R8, R0, 0x40, RZ ;  /* 0x0000004000087824 */ /* 0x000fe200078e00ff */
[----:B------:R-:W-:Y:S01]  /*2800*/  SHF.R.U32.HI R6, RZ, 0x1, R4 ;  /* 0x00000001ff067819 */ /* 0x000fe20000011604 */
[----:B------:R-:W-:Y:S01]  /*2810*/  UISETP.LT.U32.AND UP0, UPT, UR40, 0x3, UP0 ;  /* 0x000000032800788c */ /* 0x000fe20008701070 */
[----:B------:R-:W-:Y:S01]  /*2820*/  LOP3.LUT R4, R18, 0x3, RZ, 0xc0, !PT ;  /* 0x0000000312047812 */ /* 0x000fe200078ec0ff */
[----:B------:R-:W-:Y:S01]  /*2830*/  ULDC.64 UR8, c[0x0][0x5d0] ;  /* 0x0001740000087ab9 */ /* 0x000fe20000000a00 */
[--C-:B------:R-:W-:Y:S01]  /*2840*/  IADD3 R5, RZ, -R6, -R3.reuse ;  /* 0x80000006ff057210 */ /* 0x100fe20007ffe803 */
[----:B------:R-:W-:Y:S01]  /*2850*/  UIMAD.WIDE.U32 UR4, UR39, -0x55555555, URZ ;  /* 0xaaaaaaab270478a5 */ /* 0x000fe2000f8e003f */
[----:B------:R-:W-:Y:S01]  /*2860*/  LOP3.LUT R3, R8, 0x40, R3, 0xe2, !PT ;  /* 0x0000004008037812 */ /* 0x000fe200078ee203 */
[----:B------:R-:W-:Y:S01]  /*2870*/  USEL UR6, URZ, 0x1, !UP0 ;  /* 0x000000013f067887 */ /* 0x000fe2000c000000 */
[----:B------:R-:W-:Y:S01]  /*2880*/  SHF.R.S32.HI R60, RZ, 0x1f, R59 ;  /* 0x0000001fff3c7819 */ /* 0x000fe2000001143b */
[----:B------:R-:W-:Y:S01]  /*2890*/  IMAD R0, R0, -0x40, R5 ;  /* 0xffffffc000007824 */ /* 0x000fe200078e0205 */
[C---:B------:R-:W-:Y:S01]  /*28a0*/  LOP3.LUT R14, R7.reuse, 0x6, R14, 0xf8, !PT ;  /* 0x00000006070e7812 */ /* 0x040fe200078ef80e */
[----:B---3--:R-:W-:Y:S01]  /*28b0*/  IMAD R8, R4, -0x2, R9 ;  /* 0xfffffffe04087824 */ /* 0x008fe200078e0209 */
[----:B------:R-:W-:Y:S01]  /*28c0*/  ISETP.GE.AND P0, PT, R7, R9, PT ;  /* 0x000000090700720c */ /* 0x000fe20003f06270 */
[----:B------:R-:W-:Y:S01]  /*28d0*/  IMAD.SHL.U32 R9, R62, 0x100, RZ ;  /* 0x000001003e097824 */ /* 0x000fe200078e00ff */
[----:B------:R-:W-:Y:S01]  /*28e0*/  SHF.R.S32.HI R15, RZ, 0x1f, R14 ;  /* 0x0000001fff0f7819 */ /* 0x000fe2000001140e */
[----:B------:R-:W-:Y:S01]  /*28f0*/  IMAD R4, R60, UR8, RZ ;  /* 0x000000083c047c24 */ /* 0x000fe2000f8e02ff */
[----:B------:R-:W-:Y:S01]  /*2900*/  USHF.R.U32.HI UR4, URZ, 0x1, UR5 ;  /* 0x000000013f047899 */ /* 0x000fe20008011605 */
[----:B------:R-:W-:Y:S01]  /*2910*/  IMAD.WIDE R62, R62, 0x100, RZ ;  /* 0x000001003e3e7825 */ /* 0x000fe200078e02ff */
[C---:B------:R-:W-:Y:S01]  /*2920*/  ISETP.GE.OR P0, PT, R9.reuse, UR7, P0 ;  /* 0x0000000709007c0c */ /* 0x040fe20008706670 */
[----:B------:R-:W-:Y:S01]  /*2930*/  ULOP3.LUT UR38, UR38, UR6, URZ, 0x3c, !UPT ;  /* 0x0000000626267292 */ /* 0x000fe2000f8e3c3f */
[----:B------:R-:W-:Y:S01]  /*2940*/  IADD3 R72, -R9, UR7, R0 ;  /* 0x0000000709487c10 */ /* 0x000fe2000fffe100 */
[C---:B------:R-:W-:Y:S01]  /*2950*/  IMAD R11, R59.reuse, UR9, R4 ;  /* 0x000000093b0b7c24 */ /* 0x040fe2000f8e0204 */
[----:B------:R-:W-:Y:S01]  /*2960*/  UIMAD UR39, UR4, -0x3, UR39 ;  /* 0xfffffffd042778a4 */ /* 0x000fe2000f8e0227 */
[----:B------:R-:W-:Y:S01]  /*2970*/  IMAD.WIDE.U32 R4, R59, UR8, R14 ;  /* 0x000000083b047c25 */ /* 0x000fe2000f8e000e */
[----:B------:R-:W-:Y:S01]  /*2980*/  @UP1 ULOP3.LUT UR38, UR38, 0x1, UR4, 0x78, !UPT ;  /* 0x0000000126261892 */ /* 0x000fe2000f8e7804 */
[----:B------:R-:W-:-:S02]  /*2990*/  LOP3.LUT R73, R62, R3, R6, 0xfe, !PT ;  /* 0x000000033e497212 */ /* 0x000fc400078efe06 */
[----:B------:R-:W-:Y:S02]  /*29a0*/  IMAD.IADD R5, R5, 0x1, R11 ;  /* 0x0000000105057824 */ /* 0x000fe400078e020b */
[----:B------:R-:W-:Y:S02]  /*29b0*/  IMAD.IADD R3, R8, 0x1, -R7 ;  /* 0x0000000108037824 */ /* 0x000fe400078e0a07 */
[----:B------:R-:W-:Y:S01]  /*29c0*/  IMAD.MOV.U32 R0, RZ, RZ, -0x1 ;  /* 0xffffffffff007424 */ /* 0x000fe200078e00ff */
[----:B------:R-:W-:Y:S06]  /*29d0*/  @P0 BRA `(.L_x_34) ;  /* 0x0000001800f40947 */ /* 0x000fec0003800000 */
[----:B------:R-:W0:Y:S01]  /*29e0*/  LDC.64 R20, c[0x0][0x5c8] ;  /* 0x00017200ff147b82 */ /* 0x000e220000000a00 */
[----:B------:R-:W-:Y:S01]  /*29f0*/  ULDC.64 UR4, c[0x0][0x5c0] ;  /* 0x0001700000047ab9 */ /* 0x000fe20000000a00 */
[----:B------:R-:W-:Y:S01]  /*2a00*/  BSSY B0, `(.L_x_34) ;  /* 0x00001ba000007945 */ /* 0x000fe20003800000 */
[-C--:B0-----:R-:W-:Y:S01]  /*2a10*/  IMAD R6, R63, R20.reuse, RZ ;  /* 0x000000143f067224 */ /* 0x081fe200078e02ff */
[----:B------:R-:W-:Y:S01]  /*2a20*/  SHF.L.U64.HI R13, R20, 0x3, R21 ;  /* 0x00000003140d7819 */ /* 0x000fe20000010215 */
[----:B------:R-:W-:-:S04]  /*2a30*/  IMAD.WIDE.U32 R4, R73, R20, R4 ;  /* 0x0000001449047225 */ /* 0x000fc800078e0004 */
[----:B------:R-:W-:Y:S01]  /*2a40*/  IMAD R7, R73, R21, R6 ;  /* 0x0000001549077224 */ /* 0x000fe200078e0206 */
[----:B------:R-:W-:-:S03]  /*2a50*/  IADD3 R10, P0, R4, UR4, RZ ;  /* 0x00000004040a7c10 */ /* 0x000fc6000ff1e0ff */
[----:B------:R-:W-:Y:S01]  /*2a60*/  IMAD.IADD R7, R5, 0x1, R7 ;  /* 0x0000000105077824 */ /* 0x000fe200078e0207 */
[C---:B------:R-:W-:Y:S01]  /*2a70*/  LEA R6, P2, R20.reuse, R10, 0x7 ;  /* 0x0000000a14067211 */ /* 0x040fe200078438ff */
[----:B------:R-:W-:-:S03]  /*2a80*/  IMAD.SHL.U32 R5, R20, 0x8, RZ ;  /* 0x0000000814057824 */ /* 0x000fc600078e00ff */
[----:B------:R-:W-:Y:S02]  /*2a90*/  IADD3.X R11, R7, UR5, RZ, P0, !PT ;  /* 0x00000005070b7c10 */ /* 0x000fe400087fe4ff */
[----:B-----5:R-:W-:Y:S02]  /*2aa0*/  ISETP.NE.AND P0, PT, R57, RZ, PT ;  /* 0x000000ff3900720c */ /* 0x020fe40003f05270 */
[----:B------:R-:W-:Y:S02]  /*2ab0*/  LEA.HI.X R7, R20, R11, R21, 0x7, P2 ;  /* 0x0000000b14077211 */ /* 0x000fe400010f3c15 */
[C---:B------:R-:W-:Y:S02]  /*2ac0*/  IADD3 R8, P1, R5.reuse, R10, RZ ;  /* 0x0000000a05087210 */ /* 0x040fe40007f3e0ff */
[----:B------:R-:W-:-:S03]  /*2ad0*/  IADD3 R4, P2, R5, R6, RZ ;  /* 0x0000000605047210 */ /* 0x000fc60007f5e0ff */
[C---:B------:R-:W-:Y:S02]  /*2ae0*/  IMAD.X R9, R13.reuse, 0x1, R11, P1 ;  /* 0x000000010d097824 */ /* 0x040fe400008e060b */
[----:B------:R-:W-:Y:S02]  /*2af0*/  IMAD.X R5, R13, 0x1, R7, P2 ;  /* 0x000000010d057824 */ /* 0x000fe400010e0607 */
[----:B------:R-:W-:Y:S06]  /*2b00*/  @!P0 BRA `(.L_x_35) ;  /* 0x0000001400148947 */ /* 0x000fec0003800000 */
[----:B------:R-:W0:Y:S01]  /*2b10*/  LDC.64 R70, c[0x0][0x5b0] ;  /* 0x00016c00ff467b82 */ /* 0x000e220000000a00 */
[----:B------:R-:W-:Y:S01]  /*2b20*/  ULDC.64 UR4, c[0x0][0x5b8] ;  /* 0x00016e0000047ab9 */ /* 0x000fe20000000a00 */
[----:B------:R-:W-:Y:S01]  /*2b30*/  ISETP.GE.AND P0, PT, R72, 0x1, PT ;  /* 0x000000014800780c */ /* 0x000fe20003f06270 */
[----:B------:R-:W-:Y:S01]  /*2b40*/  IMAD R20, R60, UR4, RZ ;  /* 0x000000043c147c24 */ /* 0x000fe2000f8e02ff */
[----:B------:R-:W-:Y:S01]  /*2b50*/  BSSY B1, `(.L_x_36) ;  /* 0x0000010000017945 */ /* 0x000fe20003800000 */
[----:B------:R-:W-:Y:S01]  /*2b60*/  IMAD.WIDE.U32 R64, R59, UR4, R14 ;  /* 0x000000043b407c25 */ /* 0x000fe2000f8e000e */
[----:B------:R-:W-:Y:S02]  /*2b70*/  ISETP.LT.OR P3, PT, R3, 0x1, !P0 ;  /* 0x000000010300780c */ /* 0x000fe40004761670 */
[----:B------:R-:W1:Y:S01]  /*2b80*/  LDC.64 R12, c[0x0][0x5a8] ;  /* 0x00016a00ff0c7b82 */ /* 0x000e620000000a00 */
[----:B------:R-:W-:Y:S02]  /*2b90*/  IMAD R21, R59, UR5, R20 ;  /* 0x000000053b157c24 */ /* 0x000fe4000f8e0214 */
[----:B------:R-:W-:-:S02]  /*2ba0*/  IMAD.MOV.U32 R20, RZ, RZ, R64 ;  /* 0x000000ffff147224 */ /* 0x000fc400078e0040 */
[----:B------:R-:W-:Y:S02]  /*2bb0*/  IMAD.IADD R21, R65, 0x1, R21 ;  /* 0x0000000141157824 */ /* 0x000fe400078e0215 */
[-C--:B0-----:R-:W-:Y:S01]  /*2bc0*/  IMAD R60, R63, R70.reuse, RZ ;  /* 0x000000463f3c7224 */ /* 0x081fe200078e02ff */
[----:B------:R-:W-:Y:S01]  /*2bd0*/  SHF.L.U64.HI R61, R70, 0x3, R71 ;  /* 0x00000003463d7819 */ /* 0x000fe20000010247 */
[----:B------:R-:W-:-:S04]  /*2be0*/  IMAD.WIDE.U32 R14, R73, R70, R20 ;  /* 0x00000046490e7225 */ /* 0x000fc800078e0014 */
[----:B------:R-:W-:Y:S01]  /*2bf0*/  IMAD R69, R73, R71, R60 ;  /* 0x0000004749457224 */ /* 0x000fe200078e023c */
[----:B-1----:R-:W-:Y:S01]  /*2c00*/  IADD3 R66, P1, R14, R12, RZ ;  /* 0x0000000c0e427210 */ /* 0x002fe20007f3e0ff */
[----:B------:R-:W-:-:S03]  /*2c10*/  IMAD.SHL.U32 R60, R70, 0x8, RZ ;  /* 0x00000008463c7824 */ /* 0x000fc600078e00ff */
[----:B------:R-:W-:Y:S01]  /*2c20*/  IADD3.X R67, R13, R15, R69, P1, !PT ;  /* 0x0000000f0d437210 */ /* 0x000fe20000ffe445 */
[----:B------:R-:W-:Y:S08]  /*2c30*/  @P3 BRA `(.L_x_37) ;  /* 0x0000000000043947 */ /* 0x000ff00003800000 */
[----:B------:R0:W5:Y:S02]  /*2c40*/  LDG.E.U8 R58, desc[UR36][R66.64] ;  /* 0x00000024423a7981 */ /* 0x000164000c1e1100 */
.L_x_37:
[----:B------:R-:W-:Y:S05]  /*2c50*/  BSYNC B1 ;  /* 0x0000000000017941 */ /* 0x000fea0003800000 */
.L_x_36:
[----:B-----5:R-:W-:Y:S01]  /*2c60*/  LOP3.LUT R59, R58, 0xffff, RZ, 0xc0, !PT ;  /* 0x0000ffff3a3b7812 */ /* 0x020fe200078ec0ff */
[----:B------:R-:W-:Y:S01]  /*2c70*/  IMAD.WIDE.U32 R14, R73, R70, R60 ;  /* 0x00000046490e7225 */ /* 0x000fe200078e003c */
[----:B------:R-:W-:Y:S01]  /*2c80*/  ISETP.LT.OR P4, PT, R3, 0x2, !P0 ;  /* 0x000000020300780c */ /* 0x000fe20004781670 */
[----:B------:R-:W-:Y:S01]  /*2c90*/  BSSY B1, `(.L_x_38) ;  /* 0x000000e000017945 */ /* 0x000fe20003800000 */
[----:B------:R-:W-:Y:S01]  /*2ca0*/  PRMT R68, R59, 0x8880, RZ ;  /* 0x000088803b447816 */ /* 0x000fe200000000ff */
[----:B------:R-:W-:Y:S01]  /*2cb0*/  IMAD.IADD R15, R69, 0x1, R15 ;  /* 0x00000001450f7824 */ /* 0x000fe200078e020f */
[----:B------:R-:W-:Y:S02]  /*2cc0*/  IADD3 R14, P2, P5, R64, R12, R14 ;  /* 0x0000000c400e7210 */ /* 0x000fe40007d5e00e */
[----:B------:R-:W-:Y:S01]  /*2cd0*/  ISETP.GE.AND P1, PT, R72, 0x9, PT ;  /* 0x000000094800780c */ /* 0x000fe20003f26270 */
[----:B------:R-:W-:Y:S01]  /*2ce0*/  IMAD R59, R68, R57, RZ ;  /* 0x00000039443b7224 */ /* 0x000fe200078e02ff */
[----:B------:R-:W-:-:S02]  /*2cf0*/  IADD3.X R15, R21, R13, R15, P2, P5 ;  /* 0x0000000d150f7210 */ /* 0x000fc400017ea40f */
[----:B------:R-:W-:Y:S01]  /*2d00*/  ISETP.LT.OR P2, PT, R3, 0x1, !P1 ;  /* 0x000000010300780c */ /* 0x000fe20004f41670 */
[----:B------:R-:W-:-:S05]  /*2d10*/  @!P3 IMAD R69, R40, R56, R59 ;  /* 0x000000382845b224 */ /* 0x000fca00078e023b */
[----:B------:R1:W-:Y:S01]  /*2d20*/  @!P3 STG.E.U8 desc[UR36][R10.64], R69 ;  /* 0x000000450a00b986 */ /* 0x0003e2000c101124 */
[----:B------:R-:W-:Y:S06]  /*2d30*/  @P4 BRA `(.L_x_39) ;  /* 0x00000000000c4947 */ /* 0x000fec0003800000 */
[----:B------:R-:W2:Y:S02]  /*2d40*/  LDG.E.U8 R58, desc[UR36][R66.64+0x1] ;  /* 0x00000124423a7981 */ /* 0x000ea4000c1e1100 */
[----:B--2---:R-:W-:-:S05]  /*2d50*/  PRMT R40, R58, 0x8880, RZ ;  /* 0x000088803a287816 */ /* 0x004fca00000000ff */
[----:B------:R-:W-:-:S07]  /*2d60*/  IMAD R59, R40, R57, RZ ;  /* 0x00000039283b7224 */ /* 0x000fce00078e02ff */
.L_x_39:
[----:B------:R-:W-:Y:S05]  /*2d70*/  BSYNC B1 ;  /* 0x0000000000017941 */ /* 0x000fea0003800000 */
.L_x_38:
[----:B------:R-:W-:Y:S01]  /*2d80*/  @!P4 IMAD R41, R41, R56, R59 ;  /* 0x000000382929c224 */ /* 0x000fe200078e023b */
[----:B------:R-:W-:Y:S04]  /*2d90*/  BSSY B1, `(.L_x_40) ;  /* 0x0000006000017945 */ /* 0x000fe80003800000 */
[----:B------:R2:W-:Y:S01]  /*2da0*/  @!P4 STG.E.U8 desc[UR36][R10.64+0x1], R41 ;  /* 0x000001290a00c986 */ /* 0x0005e2000c101124 */
[----:B------:R-:W-:Y:S05]  /*2db0*/  @P2 BRA `(.L_x_41) ;  /* 0x00000000000c2947 */ /* 0x000fea0003800000 */
[----:B------:R-:W3:Y:S02]  /*2dc0*/  LDG.E.U8 R58, desc[UR36][R14.64] ;  /* 0x000000240e3a7981 */ /* 0x000ee4000c1e1100 */
[----:B---3--:R-:W-:-:S05]  /*2dd0*/  PRMT R40, R58, 0x8880, RZ ;  /* 0x000088803a287816 */ /* 0x008fca00000000ff */
[----:B------:R-:W-:-:S07]  /*2de0*/  IMAD R59, R40, R57, RZ ;  /* 0x00000039283b7224 */ /* 0x000fce00078e02ff */
.L_x_41:
[----:B------:R-:W-:Y:S05]  /*2df0*/  BSYNC B1 ;  /* 0x0000000000017941 */ /* 0x000fea0003800000 */
.L_x_40:
[C---:B------:R-:W-:Y:S01]  /*2e00*/  ISETP.LT.OR P4, PT, R3.reuse, 0x2, !P1 ;  /* 0x000000020300780c */ /* 0x040fe20004f81670 */
[----:B--2---:R-:W-:Y:S01]  /*2e10*/  @!P2 IMAD R41, R42, R56, R59 ;  /* 0x000000382a29a224 */ /* 0x004fe200078e023b */
[----:B------:R-:W-:Y:S01]  /*2e20*/  BSSY B1, `(.L_x_42) ;  /* 0x0000009000017945 */ /* 0x000fe20003800000 */
[C---:B------:R-:W-:Y:S02]  /*2e30*/  ISETP.LT.OR P3, PT, R3.reuse, 0x9, !P0 ;  /* 0x000000090300780c */ /* 0x040fe40004761670 */
[C---:B------:R-:W-:Y:S01]  /*2e40*/  ISETP.LT.OR P5, PT, R3.reuse, 0xa, !P0 ;  /* 0x0000000a0300780c */ /* 0x040fe200047a1670 */
[----:B------:R2:W-:Y:S01]  /*2e50*/  @!P2 STG.E.U8 desc[UR36][R8.64], R41 ;  /* 0x000000290800a986 */ /* 0x0005e2000c101124 */
[----:B------:R-:W-:-:S06]  /*2e60*/  ISETP.LT.OR P2, PT, R3, 0x9, !P1 ;  /* 0x000000090300780c */ /* 0x000fcc0004f41670 */
[----:B------:R-:W-:Y:S07]  /*2e70*/  @P4 BRA `(.L_x_43) ;  /* 0x00000000000c4947 */ /* 0x000fee0003800000 */
[----:B------:R-:W3:Y:S02]  /*2e80*/  LDG.E.U8 R58, desc[UR36][R14.64+0x1] ;  /* 0x000001240e3a7981 */ /* 0x000ee4000c1e1100 */
[----:B---3--:R-:W-:-:S05]  /*2e90*/  PRMT R40, R58, 0x8880, RZ ;  /* 0x000088803a287816 */ /* 0x008fca00000000ff */
[----:B------:R-:W-:-:S07]  /*2ea0*/  IMAD R59, R40, R57, RZ ;  /* 0x00000039283b7224 */ /* 0x000fce00078e02ff */
.L_x_43:
[----:B------:R-:W-:Y:S05]  /*2eb0*/  BSYNC B1 ;  /* 0x0000000000017941 */ /* 0x000fea0003800000 */
.L_x_42:
[----:B------:R-:W-:Y:S01]  /*2ec0*/  @!P4 IMAD R43, R43, R56, R59 ;  /* 0x000000382b2bc224 */ /* 0x000fe200078e023b */
[----:B------:R-:W-:Y:S04]  /*2ed0*/  BSSY B1, `(.L_x_44) ;  /* 0x0000006000017945 */ /* 0x000fe80003800000 */
[----:B------:R3:W-:Y:S01]  /*2ee0*/  @!P4 STG.E.U8 desc[UR36][R8.64+0x1], R43 ;  /* 0x0000012b0800c986 */ /* 0x0007e2000c101124 */
[----:B------:R-:W-:Y:S05]  /*2ef0*/  @P3 BRA `(.L_x_45) ;  /* 0x00000000000c3947 */ /* 0x000fea0003800000 */
[----:B------:R-:W4:Y:S02]  /*2f00*/  LDG.E.U8 R58, desc[UR36][R66.64+0x8] ;  /* 0x00000824423a7981 */ /* 0x000f24000c1e1100 */
[----:B----4-:R-:W-:-:S05]  /*2f10*/  PRMT R40, R58, 0x8880, RZ ;  /* 0x000088803a287816 */ /* 0x010fca00000000ff */
[----:B------:R-:W-:-:S07]  /*2f20*/  IMAD R59, R40, R57, RZ ;  /* 0x00000039283b7224 */ /* 0x000fce00078e02ff */
.L_x_45:
[----:B------:R-:W-:Y:S05]  /*2f30*/  BSYNC B1 ;  /* 0x0000000000017941 */ /* 0x000fea0003800000 */
.L_x_44:
[----:B--2---:R-:W-:Y:S01]  /*2f40*/  @!P3 IMAD R41, R44, R56, R59 ;  /* 0x000000382c29b224 */ /* 0x004fe200078e023b */
[----:B------:R-:W-:Y:S04]  /*2f50*/  BSSY B1, `(.L_x_46) ;  /* 0x0000006000017945 */ /* 0x000fe80003800000 */
[----:B------:R2:W-:Y:S01]  /*2f60*/  @!P3 STG.E.U8 desc[UR36][R10.64+0x8], R41 ;  /* 0x000008290a00b986 */ /* 0x0005e2000c101124 */
[----:B------:R-:W-:Y:S05]  /*2f70*/  @P5 BRA `(.L_x_47) ;  /* 0x00000000000c5947 */ /* 0x000fea0003800000 */
[----:B------:R-:W4:Y:S02]  /*2f80*/  LDG.E.U8 R58, desc[UR36][R66.64+0x9] ;  /* 0x00000924423a7981 */ /* 0x000f24000c1e1100 */
[----:B----4-:R-:W-:-:S05]  /*2f90*/  PRMT R40, R58, 0x8880, RZ ;  /* 0x000088803a287816 */ /* 0x010fca00000000ff */
[----:B------:R-:W-:-:S07]  /*2fa0*/  IMAD R59, R40, R57, RZ ;  /* 0x00000039283b7224 */ /* 0x000fce00078e02ff */
.L_x_47:
[----:B------:R-:W-:Y:S05]  /*2fb0*/  BSYNC B1 ;  /* 0x0000000000017941 */ /* 0x000fea0003800000 */
.L_x_46:
[----:B------:R-:W-:Y:S01]  /*2fc0*/  @!P5 IMAD R45, R45, R56, R59 ;  /* 0x000000382d2dd224 */ /* 0x000fe200078e023b */
[----:B------:R-:W-:Y:S04]  /*2fd0*/  BSSY B1, `(.L_x_48) ;  /* 0x0000006000017945 */ /* 0x000fe80003800000 */
[----:B------:R4:W-:Y:S01]  /*2fe0*/  @!P5 STG.E.U8 desc[UR36][R10.64+0x9], R45 ;  /* 0x0000092d0a00d986 */ /* 0x0009e2000c101124 */
[----:B------:R-:W-:Y:S05]  /*2ff0*/  @P2 BRA `(.L_x_49) ;  /* 0x00000000000c2947 */ /* 0x000fea0003800000 */
[----:B------:R-:W5:Y:S02]  /*3000*/  LDG.E.U8 R58, desc[UR36][R14.64+0x8] ;  /* 0x000008240e3a7981 */ /* 0x000f64000c1e1100 */
[----:B-----5:R-:W-:-:S05]  /*3010*/  PRMT R40, R58, 0x8880, RZ ;  /* 0x000088803a287816 */ /* 0x020fca00000000ff */
[----:B------:R-:W-:-:S07]  /*3020*/  IMAD R59, R40, R57, RZ ;  /* 0x00000039283b7224 */ /* 0x000fce00078e02ff */
.L_x_49:
[----:B------:R-:W-:Y:S05]  /*3030*/  BSYNC B1 ;  /* 0x0000000000017941 */ /* 0x000fea0003800000 */
.L_x_48:
        /* <DEDUP_REMOVED lines=8> */
[----:B------:R-:W5:Y:S02]  /*30c0*/  LDG.E.U8 R58, desc[UR36][R14.64+0x9] ;  /* 0x000009240e3a7981 */ /* 0x000f64000c1e1100 */
[----:B-----5:R-:W-:-:S05]  /*30d0*/  PRMT R40, R58, 0x8880, RZ ;  /* 0x000088803a287816 */ /* 0x020fca00000000ff */
[----:B------:R-:W-:-:S07]  /*30e0*/  IMAD R59, R40, R57, RZ ;  /* 0x00000039283b7224 */ /* 0x000fce00078e02ff */
.L_x_51:
[----:B------:R-:W-:Y:S05]  /*30f0*/  BSYNC B1 ;  /* 0x0000000000017941 */ /* 0x000fea0003800000 */
.L_x_50:
[----:B------:R-:W-:Y:S01]  /*3100*/  @!P4 IMAD R47, R47, R56, R59 ;  /* 0x000000382f2fc224 */ /* 0x000fe200078e023b */
[----:B------:R-:W-:Y:S04]  /*3110*/  BSSY B1, `(.L_x_52) ;  /* 0x0000006000017945 */ /* 0x000fe80003800000 */
[----:B------:R0:W-:Y:S01]  /*3120*/  @!P4 STG.E.U8 desc[UR36][R8.64+0x9], R47 ;  /* 0x0000092f0800c986 */ /* 0x0001e2000c101124 */
[----:B------:R-:W-:Y:S05]  /*3130*/  @P3 BRA `(.L_x_53) ;  /* 0x00000000000c3947 */ /* 0x000fea0003800000 */
[----:B------:R-:W5:Y:S02]  /*3140*/  LDG.E.U8 R58, desc[UR36][R66.64+0x10] ;  /* 0x00001024423a7981 */ /* 0x000f64000c1e1100 */
[----:B-----5:R-:W-:-:S05]  /*3150*/  PRMT R40, R58, 0x8880, RZ ;  /* 0x000088803a287816 */ /* 0x020fca00000000ff */
[----:B------:R-:W-:-:S07]  /*3160*/  IMAD R59, R40, R57, RZ ;  /* 0x00000039283b7224 */ /* 0x000fce00078e02ff */
.L_x_53:
[----:B------:R-:W-:Y:S05]  /*3170*/  BSYNC B1 ;  /* 0x0000000000017941 */ /* 0x000fea0003800000 */
.L_x_52:
[----:B--2---:R-:W-:Y:S01]  /*3180*/  @!P3 IMAD R41, R48, R56, R59 ;  /* 0x000000383029b224 */ /* 0x004fe200078e023b */
[----:B------:R-:W-:Y:S04]  /*3190*/  BSSY B1, `(.L_x_54) ;  /* 0x0000006000017945 */ /* 0x000fe80003800000 */
[----:B------:R2:W-:Y:S01]  /*31a0*/  @!P3 STG.E.U8 desc[UR36][R10.64+0x10], R41 ;  /* 0x000010290a00b986 */ /* 0x0005e2000c101124 */
[----:B------:R-:W-:Y:S05]  /*31b0*/  @P5 BRA `(.L_x_55) ;  /* 0x00000000000c5947 */ /* 0x000fea0003800000 */
[----:B------:R-:W5:Y:S02]  /*31c0*/  LDG.E.U8 R58, desc[UR36][R66.64+0x11] ;  /* 0x00001124423a7981 */ /* 0x000f64000c1e1100 */
[----:B-----5:R-:W-:-:S05]  /*31d0*/  PRMT R40, R58, 0x8880, RZ ;  /* 0x000088803a287816 */ /* 0x020fca00000000ff */
[----:B------:R-:W-:-:S07]  /*31e0*/  IMAD R59, R40, R57, RZ ;  /* 0x00000039283b7224 */ /* 0x000fce00078e02ff */
.L_x_55:
[----:B------:R-:W-:Y:S05]  /*31f0*/  BSYNC B1 ;  /* 0x0000000000017941 */ /* 0x000fea0003800000 */
.L_x_54:
[----:B------:R-:W-:Y:S01]  /*3200*/  @!P5 IMAD R49, R49, R56, R59 ;  /* 0x000000383131d224 */ /* 0x000fe200078e023b */
[----:B------:R-:W-:Y:S04]  /*3210*/  BSSY B1, `(.L_x_56) ;  /* 0x0000006000017945 */ /* 0x000fe80003800000 */
[----:B------:R0:W-:Y:S01]  /*3220*/  @!P5 STG.E.U8 desc[UR36][R10.64+0x11], R49 ;  /* 0x000011310a00d986 */ /* 0x0001e2000c101124 */
[----:B------:R-:W-:Y:S05]  /*3230*/  @P2 BRA `(.L_x_57) ;  /* 0x00000000000c2947 */ /* 0x000fea0003800000 */
[----:B------:R-:W5:Y:S02]  /*3240*/  LDG.E.U8 R58, desc[UR36][R14.64+0x10] ;  /* 0x000010240e3a7981 */ /* 0x000f64000c1e1100 */
[----:B-----5:R-:W-:-:S05]  /*3250*/  PRMT R40, R58, 0x8880, RZ ;  /* 0x000088803a287816 */ /* 0x020fca00000000ff */
[----:B------:R-:W-:-:S07]  /*3260*/  IMAD R59, R40, R57, RZ ;  /* 0x00000039283b7224 */ /* 0x000fce00078e02ff */
.L_x_57:
[----:B------:R-:W-:Y:S05]  /*3270*/  BSYNC B1 ;  /* 0x0000000000017941 */ /* 0x000fea0003800000 */
.L_x_56:
[C---:B------:R-:W-:Y:S01]  /*3280*/  ISETP.LT.OR P4, PT, R3.reuse, 0x12, !P1 ;  /* 0x000000120300780c */ /* 0x040fe20004f81670 */
[----:B--2---:R-:W-:Y:S01]  /*3290*/  @!P2 IMAD R41, R50, R56, R59 ;  /* 0x000000383229a224 */ /* 0x004fe200078e023b */
[----:B------:R-:W-:Y:S01]  /*32a0*/  BSSY B1, `(.L_x_58) ;  /* 0x000000b000017945 */ /* 0x000fe20003800000 */
[----:B------:R-:W-:Y:S02]  /*32b0*/  ISETP.LT.OR P3, PT, R3, 0x19, !P0 ;  /* 0x000000190300780c */ /* 0x000fe40004761670 */
[----:B------:R-:W-:Y:S01]  /*32c0*/  IADD3 R73, P5, R73, 0x80, RZ ;  /* 0x0000008049497810 */ /* 0x000fe20007fbe0ff */
[----:B------:R2:W-:Y:S01]  /*32d0*/  @!P2 STG.E.U8 desc[UR36][R8.64+0x10], R41 ;  /* 0x000010290800a986 */ /* 0x0005e2000c101124 */
[C---:B------:R-:W-:Y:S02]  /*32e0*/  ISETP.LT.OR P2, PT, R3.reuse, 0x19, !P1 ;  /* 0x000000190300780c */ /* 0x040fe40004f41670 */
[C---:B------:R-:W-:Y:S02]  /*32f0*/  ISETP.LT.OR P0, PT, R3.reuse, 0x1a, !P0 ;  /* 0x0000001a0300780c */ /* 0x040fe40004701670 */
[----:B------:R-:W-:-:S02]  /*3300*/  ISETP.LT.OR P1, PT, R3, 0x1a, !P1 ;  /* 0x0000001a0300780c */ /* 0x000fc40004f21670 */
[----:B------:R-:W-:Y:S11]  /*3310*/  @P4 BRA `(.L_x_59) ;  /* 0x00000000000c4947 */ /* 0x000ff60003800000 */
[----:B------:R-:W5:Y:S02]  /*3320*/  LDG.E.U8 R58, desc[UR36][R14.64+0x11] ;  /* 0x000011240e3a7981 */ /* 0x000f64000c1e1100 */
[----:B-----5:R-:W-:-:S05]  /*3330*/  PRMT R40, R58, 0x8880, RZ ;  /* 0x000088803a287816 */ /* 0x020fca00000000ff */
[----:B------:R-:W-:-:S07]  /*3340*/  IMAD R59, R40, R57, RZ ;  /* 0x00000039283b7224 */ /* 0x000fce00078e02ff */
.L_x_59:
[----:B------:R-:W-:Y:S05]  /*3350*/  BSYNC B1 ;  /* 0x0000000000017941 */ /* 0x000fea0003800000 */
.L_x_58:
[----:B------:R-:W-:Y:S01]  /*3360*/  @!P4 IMAD R51, R51, R56, R59 ;  /* 0x000000383333c224 */ /* 0x000fe200078e023b */
[----:B------:R-:W-:Y:S04]  /*3370*/  BSSY B1, `(.L_x_60) ;  /* 0x0000006000017945 */ /* 0x000fe80003800000 */
[----:B------:R0:W-:Y:S01]  /*3380*/  @!P4 STG.E.U8 desc[UR36][R8.64+0x11], R51 ;  /* 0x000011330800c986 */ /* 0x0001e2000c101124 */
[----:B------:R-:W-:Y:S05]  /*3390*/  @P3 BRA `(.L_x_61) ;  /* 0x00000000000c3947 */ /* 0x000fea0003800000 */
[----:B------:R-:W5:Y:S02]  /*33a0*/  LDG.E.U8 R58, desc[UR36][R66.64+0x18] ;  /* 0x00001824423a7981 */ /* 0x000f64000c1e1100 */
[----:B-----5:R-:W-:-:S05]  /*33b0*/  PRMT R40, R58, 0x8880, RZ ;  /* 0x000088803a287816 */ /* 0x020fca00000000ff */
[----:B------:R-:W-:-:S07]  /*33c0*/  IMAD R59, R40, R57, RZ ;  /* 0x00000039283b7224 */ /* 0x000fce00078e02ff */
.L_x_61:
[----:B------:R-:W-:Y:S05]  /*33d0*/  BSYNC B1 ;  /* 0x0000000000017941 */ /* 0x000fea0003800000 */
.L_x_60:
[----:B--2---:R-:W-:Y:S01]  /*33e0*/  @!P3 IMAD R41, R52, R56, R59 ;  /* 0x000000383429b224 */ /* 0x004fe200078e023b */
[----:B------:R-:W-:Y:S01]  /*33f0*/  BSSY B1, `(.L_x_62) ;  /* 0x0000007000017945 */ /* 0x000fe20003800000 */
[----:B------:R-:W-:-:S03]  /*3400*/  IMAD.X R63, RZ, RZ, R63, P5 ;  /* 0x000000ffff3f7224 */ /* 0x000fc600028e063f */
[----:B------:R2:W-:Y:S01]  /*3410*/  @!P3 STG.E.U8 desc[UR36][R10.64+0x18], R41 ;  /* 0x000018290a00b986 */ /* 0x0005e2000c101124 */
[----:B------:R-:W-:Y:S05]  /*3420*/  @P0 BRA `(.L_x_63) ;  /* 0x00000000000c0947 */ /* 0x000fea0003800000 */
[----:B------:R-:W5:Y:S02]  /*3430*/  LDG.E.U8 R58, desc[UR36][R66.64+0x19] ;  /* 0x00001924423a7981 */ /* 0x000f64000c1e1100 */
[----:B-----5:R-:W-:-:S05]  /*3440*/  PRMT R40, R58, 0x8880, RZ ;  /* 0x000088803a287816 */ /* 0x020fca00000000ff */
[----:B------:R-:W-:-:S07]  /*3450*/  IMAD R59, R40, R57, RZ ;  /* 0x00000039283b7224 */ /* 0x000fce00078e02ff */
.L_x_63:
[----:B------:R-:W-:Y:S05]  /*3460*/  BSYNC B1 ;  /* 0x0000000000017941 */ /* 0x000fea0003800000 */
.L_x_62:
[----:B------:R-:W-:Y:S01]  /*3470*/  @!P0 IMAD R53, R53, R56, R59 ;  /* 0x0000003835358224 */ /* 0x000fe200078e023b */
[----:B------:R-:W-:Y:S01]  /*3480*/  BSSY B1, `(.L_x_64) ;  /* 0x0000007000017945 */ /* 0x000fe20003800000 */
[----:B------:R-:W-:-:S03]  /*3490*/  IMAD R40, R63, R70, RZ ;  /* 0x000000463f287224 */ /* 0x000fc600078e02ff */
[----:B------:R0:W-:Y:S01]  /*34a0*/  @!P0 STG.E.U8 desc[UR36][R10.64+0x19], R53 ;  /* 0x000019350a008986 */ /* 0x0001e2000c101124 */
[----:B------:R-:W-:Y:S05]  /*34b0*/  @P2 BRA `(.L_x_65) ;  /* 0x00000000000c2947 */ /* 0x000fea0003800000 */
[----:B------:R-:W0:Y:S02]  /*34c0*/  LDG.E.U8 R58, desc[UR36][R14.64+0x18] ;  /* 0x000018240e3a7981 */ /* 0x000e24000c1e1100 */
[----:B012-4-:R-:W-:-:S05]  /*34d0*/  PRMT R10, R58, 0x8880, RZ ;  /* 0x000088803a0a7816 */ /* 0x017fca00000000ff */
[----:B------:R-:W-:-:S07]  /*34e0*/  IMAD R59, R10, R57, RZ ;  /* 0x000000390a3b7224 */ /* 0x000fce00078e02ff */
.L_x_65:
[----:B------:R-:W-:Y:S05]  /*34f0*/  BSYNC B1 ;  /* 0x0000000000017941 */ /* 0x000fea0003800000 */
.L_x_64:
[----:B--2---:R-:W-:Y:S01]  /*3500*/  @!P2 IMAD R41, R54, R56, R59 ;  /* 0x000000383629a224 */ /* 0x004fe200078e023b */
[----:B------:R-:W-:Y:S01]  /*3510*/  BSSY B1, `(.L_x_66) ;  /* 0x0000009000017945 */ /* 0x000fe20003800000 */
[C---:B---3--:R-:W-:Y:S02]  /*3520*/  IMAD R43, R73.reuse, R71, R40 ;  /* 0x00000047492b7224 */ /* 0x048fe400078e0228 */
[CC--:B------:R-:W-:Y:S01]  /*3530*/  IMAD.WIDE.U32 R60, R73.reuse, R70.reuse, R60 ;  /* 0x00000046493c7225 */ /* 0x0c0fe200078e003c */
[----:B------:R2:W-:Y:S03]  /*3540*/  @!P2 STG.E.U8 desc[UR36][R8.64+0x18], R41 ;  /* 0x000018290800a986 */ /* 0x0005e6000c101124 */
[----:B01--4-:R-:W-:Y:S01]  /*3550*/  IMAD.WIDE.U32 R10, R73, R70, R20 ;  /* 0x00000046490a7225 */ /* 0x013fe200078e0014 */
[----:B------:R-:W-:Y:S06]  /*3560*/  @P1 BRA `(.L_x_67) ;  /* 0x00000000000c1947 */ /* 0x000fec0003800000 */
[----:B------:R-:W3:Y:S02]  /*3570*/  LDG.E.U8 R58, desc[UR36][R14.64+0x19] ;  /* 0x000019240e3a7981 */ /* 0x000ee4000c1e1100 */
[----:B---3--:R-:W-:-:S05]  /*3580*/  PRMT R40, R58, 0x8880, RZ ;  /* 0x000088803a287816 */ /* 0x008fca00000000ff */
[----:B------:R-:W-:-:S07]  /*3590*/  IMAD R59, R40, R57, RZ ;  /* 0x00000039283b7224 */ /* 0x000fce00078e02ff */
.L_x_67:
[----:B------:R-:W-:Y:S05]  /*35a0*/  BSYNC B1 ;  /* 0x0000000000017941 */ /* 0x000fea0003800000 */
.L_x_66:
[----:B------:R-:W-:Y:S01]  /*35b0*/  @!P1 IMAD R55, R55, R56, R59 ;  /* 0x0000003837379224 */ /* 0x000fe200078e023b */
[----:B------:R-:W-:Y:S01]  /*35c0*/  ISETP.GE.AND P2, PT, R72, 0x81, PT ;  /* 0x000000814800780c */ /* 0x000fe20003f46270 */
[----:B------:R-:W-:Y:S01]  /*35d0*/  BSSY B1, `(.L_x_68) ;  /* 0x000000c000017945 */ /* 0x000fe20003800000 */
[----:B------:R-:W-:Y:S02]  /*35e0*/  IADD3 R10, P5, R10, R12, RZ ;  /* 0x0000000c0a0a7210 */ /* 0x000fe40007fbe0ff */
[----:B------:R0:W-:Y:S01]  /*35f0*/  @!P1 STG.E.U8 desc[UR36][R8.64+0x19], R55 ;  /* 0x0000193708009986 */ /* 0x0001e2000c101124 */
[----:B------:R-:W-:Y:S02]  /*3600*/  ISETP.LT.OR P1, PT, R3, 0x1, !P2 ;  /* 0x000000010300780c */ /* 0x000fe40005721670 */
[----:B------:R-:W-:Y:S02]  /*3610*/  IADD3.X R11, R13, R11, R43, P5, !PT ;  /* 0x0000000b0d0b7210 */ /* 0x000fe40002ffe42b */
[----:B------:R-:W-:-:S02]  /*3620*/  ISETP.GE.AND P0, PT, R72, 0x89, PT ;  /* 0x000000894800780c */ /* 0x000fc40003f06270 */
[----:B------:R-:W-:Y:S02]  /*3630*/  IADD3 R12, P4, P3, R64, R12, R60 ;  /* 0x0000000c400c7210 */ /* 0x000fe40007b9e03c */
[----:B------:R-:W-:-:S05]  /*3640*/  ISETP.LT.OR P5, PT, R3, 0x2, !P2 ;  /* 0x000000020300780c */ /* 0x000fca00057a1670 */
[----:B0-----:R-:W-:Y:S08]  /*3650*/  @P1 BRA `(.L_x_69) ;  /* 0x00000000000c1947 */ /* 0x001ff00003800000 */
[----:B------:R-:W2:Y:S02]  /*3660*/  LDG.E.U8 R58, desc[UR36][R10.64] ;  /* 0x000000240a3a7981 */ /* 0x000ea4000c1e1100 */
[----:B--2---:R-:W-:-:S05]  /*3670*/  PRMT R8, R58, 0x8880, RZ ;  /* 0x000088803a087816 */ /* 0x004fca00000000ff */
[----:B------:R-:W-:-:S07]  /*3680*/  IMAD R59, R8, R57, RZ ;  /* 0x00000039083b7224 */ /* 0x000fce00078e02ff */
.L_x_69:
[----:B------:R-:W-:Y:S05]  /*3690*/  BSYNC B1 ;  /* 0x0000000000017941 */ /* 0x000fea0003800000 */
.L_x_68:
[----:B--2---:R-:W-:Y:S01]  /*36a0*/  @!P1 IMAD R9, R24, R56, R59 ;  /* 0x0000003818099224 */ /* 0x004fe200078e023b */
[----:B------:R-:W-:Y:S01]  /*36b0*/  BSSY B1, `(.L_x_70) ;  /* 0x0000007000017945 */ /* 0x000fe20003800000 */
[----:B------:R-:W-:-:S03]  /*36c0*/  IMAD.IADD R60, R43, 0x1, R61 ;  /* 0x000000012b3c7824 */ /* 0x000fc600078e023d */
[----:B------:R0:W-:Y:S01]  /*36d0*/  @!P1 STG.E.U8 desc[UR36][R6.64], R9 ;  /* 0x0000000906009986 */ /* 0x0001e2000c101124 */
[----:B------:R-:W-:Y:S05]  /*36e0*/  @P5 BRA `(.L_x_71) ;  /* 0x00000000000c5947 */ /* 0x000fea0003800000 */
[----:B------:R-:W2:Y:S02]  /*36f0*/  LDG.E.U8 R58, desc[UR36][R10.64+0x1] ;  /* 0x000001240a3a7981 */ /* 0x000ea4000c1e1100 */
[----:B--2---:R-:W-:-:S05]  /*3700*/  PRMT R8, R58, 0x8880, RZ ;  /* 0x000088803a087816 */ /* 0x004fca00000000ff */
[----:B------:R-:W-:-:S07]  /*3710*/  IMAD R59, R8, R57, RZ ;  /* 0x00000039083b7224 */ /* 0x000fce00078e02ff */
.L_x_71:
[----:B------:R-:W-:Y:S05]  /*3720*/  BSYNC B1 ;  /* 0x0000000000017941 */ /* 0x000fea0003800000 */
.L_x_70:
[----:B------:R-:W-:Y:S01]  /*3730*/  ISETP.LT.OR P1, PT, R3, 0x1, !P0 ;  /* 0x000000010300780c */ /* 0x000fe20004721670 */
[----:B------:R-:W-:Y:S01]  /*3740*/  @!P5 IMAD R25, R25, R56, R59 ;  /* 0x000000381919d224 */ /* 0x000fe200078e023b */
[----:B------:R-:W-:Y:S01]  /*3750*/  BSSY B1, `(.L_x_72) ;  /* 0x000000a000017945 */ /* 0x000fe20003800000 */
[----:B------:R-:W-:Y:S02]  /*3760*/  IADD3.X R13, R21, R13, R60, P4, P3 ;  /* 0x0000000d150d7210 */ /* 0x000fe400027e643c */
[C---:B------:R-:W-:Y:S01]  /*3770*/  ISETP.LT.OR P4, PT, R3.reuse, 0x2, !P0 ;  /* 0x000000020300780c */ /* 0x040fe20004781670 */
[----:B------:R1:W-:Y:S01]  /*3780*/  @!P5 STG.E.U8 desc[UR36][R6.64+0x1], R25 ;  /* 0x000001190600d986 */ /* 0x0003e2000c101124 */
[C---:B------:R-:W-:Y:S02]  /*3790*/  ISETP.LT.OR P5, PT, R3.reuse, 0x9, !P2 ;  /* 0x000000090300780c */ /* 0x040fe400057a1670 */
[----:B------:R-:W-:-:S04]  /*37a0*/  ISETP.LT.OR P3, PT, R3, 0xa, !P2 ;  /* 0x0000000a0300780c */ /* 0x000fc80005761670 */
[----:B------:R-:W-:Y:S09]  /*37b0*/  @P1 BRA `(.L_x_73) ;  /* 0x00000000000c1947 */ /* 0x000ff20003800000 */
[----:B------:R-:W2:Y:S02]  /*37c0*/  LDG.E.U8 R58, desc[UR36][R12.64] ;  /* 0x000000240c3a7981 */ /* 0x000ea4000c1e1100 */
[----:B--2---:R-:W-:-:S05]  /*37d0*/  PRMT R8, R58, 0x8880, RZ ;  /* 0x000088803a087816 */ /* 0x004fca00000000ff */
[----:B------:R-:W-:-:S07]  /*37e0*/  IMAD R59, R8, R57, RZ ;  /* 0x00000039083b7224 */ /* 0x000fce00078e02ff */
.L_x_73:
[----:B------:R-:W-:Y:S05]  /*37f0*/  BSYNC B1 ;  /* 0x0000000000017941 */ /* 0x000fea0003800000 */
.L_x_72:
[----:B0-----:R-:W-:Y:S01]  /*3800*/  @!P1 IMAD R9, R26, R56, R59 ;  /* 0x000000381a099224 */ /* 0x001fe200078e023b */
[----:B------:R-:W-:Y:S04]  /*3810*/  BSSY B1, `(.L_x_74) ;  /* 0x0000006000017945 */ /* 0x000fe80003800000 */
[----:B------:R0:W-:Y:S01]  /*3820*/  @!P1 STG.E.U8 desc[UR36][R4.64], R9 ;  /* 0x0000000904009986 */ /* 0x0001e2000c101124 */
[----:B------:R-:W-:Y:S05]  /*3830*/  @P4 BRA `(.L_x_75) ;  /* 0x00000000000c4947 */ /* 0x000fea0003800000 */
[----:B------:R-:W2:Y:S02]  /*3840*/  LDG.E.U8 R58, desc[UR36][R12.64+0x1] ;  /* 0x000001240c3a7981 */ /* 0x000ea4000c1e1100 */
[----:B--2---:R-:W-:-:S05]  /*3850*/  PRMT R8, R58, 0x8880, RZ ;  /* 0x000088803a087816 */ /* 0x004fca00000000ff */
[----:B------:R-:W-:-:S07]  /*3860*/  IMAD R59, R8, R57, RZ ;  /* 0x00000039083b7224 */ /* 0x000fce00078e02ff */
.L_x_75:
[----:B------:R-:W-:Y:S05]  /*3870*/  BSYNC B1 ;  /* 0x0000000000017941 */ /* 0x000fea0003800000 */
.L_x_74:
[----:B------:R-:W-:Y:S01]  /*3880*/  @!P4 IMAD R27, R27, R56, R59 ;  /* 0x000000381b1bc224 */ /* 0x000fe200078e023b */
[----:B------:R-:W-:Y:S04]  /*3890*/  BSSY B1, `(.L_x_76) ;  /* 0x0000006000017945 */ /* 0x000fe80003800000 */
[----:B------:R2:W-:Y:S01]  /*38a0*/  @!P4 STG.E.U8 desc[UR36][R4.64+0x1], R27 ;  /* 0x0000011b0400c986 */ /* 0x0005e2000c101124 */
[----:B------:R-:W-:Y:S05]  /*38b0*/  @P5 BRA `(.L_x_77) ;  /* 0x00000000000c5947 */ /* 0x000fea0003800000 */
[----:B------:R-:W3:Y:S02]  /*38c0*/  LDG.E.U8 R58, desc[UR36][R10.64+0x8] ;  /* 0x000008240a3a7981 */ /* 0x000ee4000c1e1100 */
[----:B---3--:R-:W-:-:S05]  /*38d0*/  PRMT R8, R58, 0x8880, RZ ;  /* 0x000088803a087816 */ /* 0x008fca00000000ff */
[----:B------:R-:W-:-:S07]  /*38e0*/  IMAD R59, R8, R57, RZ ;  /* 0x00000039083b7224 */ /* 0x000fce00078e02ff */
.L_x_77:
[----:B------:R-:W-:Y:S05]  /*38f0*/  BSYNC B1 ;  /* 0x0000000000017941 */ /* 0x000fea0003800000 */
.L_x_76:
[----:B0-----:R-:W-:Y:S01]  /*3900*/  @!P5 IMAD R9, R28, R56, R59 ;  /* 0x000000381c09d224 */ /* 0x001fe200078e023b */
[----:B------:R-:W-:Y:S04]  /*3910*/  BSSY B1, `(.L_x_78) ;  /* 0x0000006000017945 */ /* 0x000fe80003800000 */
[----:B------:R0:W-:Y:S01]  /*3920*/  @!P5 STG.E.U8 desc[UR36][R6.64+0x8], R9 ;  /* 0x000008090600d986 */ /* 0x0001e2000c101124 */
[----:B------:R-:W-:Y:S05]  /*3930*/  @P3 BRA `(.L_x_79) ;  /* 0x00000000000c3947 */ /* 0x000fea0003800000 */
[----:B------:R-:W3:Y:S02]  /*3940*/  LDG.E.U8 R58, desc[UR36][R10.64+0x9] ;  /* 0x000009240a3a7981 */ /* 0x000ee4000c1e1100 */
[----:B---3--:R-:W-:-:S05]  /*3950*/  PRMT R8, R58, 0x8880, RZ ;  /* 0x000088803a087816 */ /* 0x008fca00000000ff */
[----:B------:R-:W-:-:S07]  /*3960*/  IMAD R59, R8, R57, RZ ;  /* 0x00000039083b7224 */ /* 0x000fce00078e02ff */
.L_x_79:
[----:B------:R-:W-:Y:S05]  /*3970*/  BSYNC B1 ;  /* 0x0000000000017941 */ /* 0x000fea0003800000 */
.L_x_78:
[----:B------:R-:W-:Y:S01]  /*3980*/  ISETP.LT.OR P5, PT, R3, 0x9, !P0 ;  /* 0x000000090300780c */ /* 0x000fe200047a1670 */
[----:B------:R-:W-:Y:S01]  /*3990*/  @!P3 IMAD R29, R29, R56, R59 ;  /* 0x000000381d1db224 */ /* 0x000fe200078e023b */
[----:B------:R-:W-:Y:S01]  /*39a0*/  BSSY B1, `(.L_x_80) ;  /* 0x0000009000017945 */ /* 0x000fe20003800000 */
[C---:B------:R-:W-:Y:S02]  /*39b0*/  ISETP.LT.OR P4, PT, R3.reuse, 0xa, !P0 ;  /* 0x0000000a0300780c */ /* 0x040fe40004781670 */
[C---:B------:R-:W-:Y:S01]  /*39c0*/  ISETP.LT.OR P1, PT, R3.reuse, 0x12, !P2 ;  /* 0x000000120300780c */ /* 0x040fe20005721670 */
[----:B------:R3:W-:Y:S01]  /*39d0*/  @!P3 STG.E.U8 desc[UR36][R6.64+0x9], R29 ;  /* 0x0000091d0600b986 */ /* 0x0007e2000c101124 */
[----:B------:R-:W-:-:S06]  /*39e0*/  ISETP.LT.OR P3, PT, R3, 0x11, !P2 ;  /* 0x000000110300780c */ /* 0x000fcc0005761670 */
[----:B------:R-:W-:Y:S07]  /*39f0*/  @P5 BRA `(.L_x_81) ;  /* 0x00000000000c5947 */ /* 0x000fee0003800000 */
[----:B------:R-:W4:Y:S02]  /*3a00*/  LDG.E.U8 R58, desc[UR36][R12.64+0x8] ;  /* 0x000008240c3a7981 */ /* 0x000f24000c1e1100 */
[----:B----4-:R-:W-:-:S05]  /*3a10*/  PRMT R8, R58, 0x8880, RZ ;  /* 0x000088803a087816 */ /* 0x010fca00000000ff */
[----:B------:R-:W-:-:S07]  /*3a20*/  IMAD R59, R8, R57, RZ ;  /* 0x00000039083b7224 */ /* 0x000fce00078e02ff */
.L_x_81:
[----:B------:R-:W-:Y:S05]  /*3a30*/  BSYNC B1 ;  /* 0x0000000000017941 */ /* 0x000fea0003800000 */
.L_x_80:
[----:B0-----:R-:W-:Y:S01]  /*3a40*/  @!P5 IMAD R9, R30, R56, R59 ;  /* 0x000000381e09d224 */ /* 0x001fe200078e023b */
[----:B------:R-:W-:Y:S04]  /*3a50*/  BSSY B1, `(.L_x_82) ;  /* 0x0000006000017945 */ /* 0x000fe80003800000 */
[----:B------:R0:W-:Y:S01]  /*3a60*/  @!P5 STG.E.U8 desc[UR36][R4.64+0x8], R9 ;  /* 0x000008090400d986 */ /* 0x0001e2000c101124 */
[----:B------:R-:W-:Y:S05]  /*3a70*/  @P4 BRA `(.L_x_83) ;  /* 0x00000000000c4947 */ /* 0x000fea0003800000 */
[----:B------:R-:W4:Y:S02]  /*3a80*/  LDG.E.U8 R58, desc[UR36][R12.64+0x9] ;  /* 0x000009240c3a7981 */ /* 0x000f24000c1e1100 */
[----:B----4-:R-:W-:-:S05]  /*3a90*/  PRMT R8, R58, 0x8880, RZ ;  /* 0x000088803a087816 */ /* 0x010fca00000000ff */
[----:B------:R-:W-:-:S07]  /*3aa0*/  IMAD R59, R8, R57, RZ ;  /* 0x00000039083b7224 */ /* 0x000fce00078e02ff */
.L_x_83:
[----:B------:R-:W-:Y:S05]  /*3ab0*/  BSYNC B1 ;  /* 0x0000000000017941 */ /* 0x000fea0003800000 */
.L_x_82:
[----:B------:R-:W-:Y:S01]  /*3ac0*/  @!P4 IMAD R31, R31, R56, R59 ;  /* 0x000000381f1fc224 */ /* 0x000fe200078e023b */
[----:B------:R-:W-:Y:S04]  /*3ad0*/  BSSY B1, `(.L_x_84) ;  /* 0x0000006000017945 */ /* 0x000fe80003800000 */
[----:B------:R4:W-:Y:S01]  /*3ae0*/  @!P4 STG.E.U8 desc[UR36][R4.64+0x9], R31 ;  /* 0x0000091f0400c986 */ /* 0x0009e2000c101124 */
[----:B------:R-:W-:Y:S05]  /*3af0*/  @P3 BRA `(.L_x_85) ;  /* 0x00000000000c3947 */ /* 0x000fea0003800000 */
[----:B------:R-:W5:Y:S02]  /*3b00*/  LDG.E.U8 R58, desc[UR36][R10.64+0x10] ;  /* 0x000010240a3a7981 */ /* 0x000f64000c1e1100 */
[----:B-----5:R-:W-:-:S05]  /*3b10*/  PRMT R8, R58, 0x8880, RZ ;  /* 0x000088803a087816 */ /* 0x020fca00000000ff */
[----:B------:R-:W-:-:S07]  /*3b20*/  IMAD R59, R8, R57, RZ ;  /* 0x00000039083b7224 */ /* 0x000fce00078e02ff */
.L_x_85:
[----:B------:R-:W-:Y:S05]  /*3b30*/  BSYNC B1 ;  /* 0x0000000000017941 */ /* 0x000fea0003800000 */
.L_x_84:
[----:B0-----:R-:W-:Y:S01]  /*3b40*/  @!P3 IMAD R9, R32, R56, R59 ;  /* 0x000000382009b224 */ /* 0x001fe200078e023b */
[----:B------:R-:W-:Y:S04]  /*3b50*/  BSSY B1, `(.L_x_86) ;  /* 0x0000006000017945 */ /* 0x000fe80003800000 */
[----:B------:R0:W-:Y:S01]  /*3b60*/  @!P3 STG.E.U8 desc[UR36][R6.64+0x10], R9 ;  /* 0x000010090600b986 */ /* 0x0001e2000c101124 */
[----:B------:R-:W-:Y:S05]  /*3b70*/  @P1 BRA `(.L_x_87) ;  /* 0x00000000000c1947 */ /* 0x000fea0003800000 */
[----:B------:R-:W5:Y:S02]  /*3b80*/  LDG.E.U8 R58, desc[UR36][R10.64+0x11] ;  /* 0x000011240a3a7981 */ /* 0x000f64000c1e1100 */
[----:B-----5:R-:W-:-:S05]  /*3b90*/  PRMT R8, R58, 0x8880, RZ ;  /* 0x000088803a087816 */ /* 0x020fca00000000ff */
[----:B------:R-:W-:-:S07]  /*3ba0*/  IMAD R59, R8, R57, RZ ;  /* 0x00000039083b7224 */ /* 0x000fce00078e02ff */
.L_x_87:
[----:B------:R-:W-:Y:S05]  /*3bb0*/  BSYNC B1 ;  /* 0x0000000000017941 */ /* 0x000fea0003800000 */
.L_x_86:
[----:B------:R-:W-:Y:S01]  /*3bc0*/  ISETP.LT.OR P4, PT, R3, 0x11, !P0 ;  /* 0x000000110300780c */ /* 0x000fe20004781670 */
[----:B------:R-:W-:Y:S01]  /*3bd0*/  @!P1 IMAD R33, R33, R56, R59 ;  /* 0x0000003821219224 */ /* 0x000fe200078e023b */
[----:B------:R-:W-:Y:S01]  /*3be0*/  BSSY B1, `(.L_x_88) ;  /* 0x000000a000017945 */ /* 0x000fe20003800000 */
[C---:B------:R-:W-:Y:S02]  /*3bf0*/  ISETP.LT.OR P3, PT, R3.reuse, 0x12, !P0 ;  /* 0x000000120300780c */ /* 0x040fe40004761670 */
[C---:B------:R-:W-:Y:S01]  /*3c00*/  ISETP.LT.OR P5, PT, R3.reuse, 0x19, !P0 ;  /* 0x000000190300780c */ /* 0x040fe200047a1670 */
[----:B------:R0:W-:Y:S01]  /*3c10*/  @!P1 STG.E.U8 desc[UR36][R6.64+0x11], R33 ;  /* 0x0000112106009986 */ /* 0x0001e2000c101124 */
[C---:B------:R-:W-:Y:S02]  /*3c20*/  ISETP.LT.OR P1, PT, R3.reuse, 0x19, !P2 ;  /* 0x000000190300780c */ /* 0x040fe40005721670 */
[----:B------:R-:W-:-:S04]  /*3c30*/  ISETP.LT.OR P2, PT, R3, 0x1a, !P2 ;  /* 0x0000001a0300780c */ /* 0x000fc80005741670 */
[----:B------:R-:W-:Y:S09]  /*3c40*/  @P4 BRA `(.L_x_89) ;  /* 0x00000000000c4947 */ /* 0x000ff20003800000 */
[----:B------:R-:W5:Y:S02]  /*3c50*/  LDG.E.U8 R58, desc[UR36][R12.64+0x10] ;  /* 0x000010240c3a7981 */ /* 0x000f64000c1e1100 */
[----:B-----5:R-:W-:-:S05]  /*3c60*/  PRMT R8, R58, 0x8880, RZ ;  /* 0x000088803a087816 */ /* 0x020fca00000000ff */
[----:B------:R-:W-:-:S07]  /*3c70*/  IMAD R59, R8, R57, RZ ;  /* 0x00000039083b7224 */ /* 0x000fce00078e02ff */
.L_x_89:
[----:B------:R-:W-:Y:S05]  /*3c80*/  BSYNC B1 ;  /* 0x0000000000017941 */ /* 0x000fea0003800000 */
.L_x_88:
[----:B0-----:R-:W-:Y:S01]  /*3c90*/  @!P4 IMAD R9, R34, R56, R59 ;  /* 0x000000382209c224 */ /* 0x001fe200078e023b */
[----:B------:R-:W-:Y:S04]  /*3ca0*/  BSSY B1, `(.L_x_90) ;  /* 0x0000006000017945 */ /* 0x000fe80003800000 */
[----:B------:R0:W-:Y:S01]  /*3cb0*/  @!P4 STG.E.U8 desc[UR36][R4.64+0x10], R9 ;  /* 0x000010090400c986 */ /* 0x0001e2000c101124 */
[----:B------:R-:W-:Y:S05]  /*3cc0*/  @P3 BRA `(.L_x_91) ;  /* 0x00000000000c3947 */ /* 0x000fea0003800000 */
[----:B------:R-:W5:Y:S02]  /*3cd0*/  LDG.E.U8 R58, desc[UR36][R12.64+0x11] ;  /* 0x000011240c3a7981 */ /* 0x000f64000c1e1100 */
[----:B-----5:R-:W-:-:S05]  /*3ce0*/  PRMT R8, R58, 0x8880, RZ ;  /* 0x000088803a087816 */ /* 0x020fca00000000ff */
[----:B------:R-:W-:-:S07]  /*3cf0*/  IMAD R59, R8, R57, RZ ;  /* 0x00000039083b7224 */ /* 0x000fce00078e02ff */
.L_x_91:
[----:B------:R-:W-:Y:S05]  /*3d00*/  BSYNC B1 ;  /* 0x0000000000017941 */ /* 0x000fea0003800000 */
.L_x_90:
[----:B------:R-:W-:Y:S01]  /*3d10*/  @!P3 IMAD R35, R35, R56, R59 ;  /* 0x000000382323b224 */ /* 0x000fe200078e023b */
[----:B------:R-:W-:Y:S04]  /*3d20*/  BSSY B1, `(.L_x_92) ;  /* 0x0000006000017945 */ /* 0x000fe80003800000 */
[----:B------:R0:W-:Y:S01]  /*3d30*/  @!P3 STG.E.U8 desc[UR36][R4.64+0x11], R35 ;  /* 0x000011230400b986 */ /* 0x0001e2000c101124 */
[----:B------:R-:W-:Y:S05]  /*3d40*/  @P1 BRA `(.L_x_93) ;  /* 0x00000000000c1947 */ /* 0x000fea0003800000 */
[----:B------:R-:W5:Y:S02]  /*3d50*/  LDG.E.U8 R58, desc[UR36][R10.64+0x18] ;  /* 0x000018240a3a7981 */ /* 0x000f64000c1e1100 */
[----:B-----5:R-:W-:-:S05]  /*3d60*/  PRMT R8, R58, 0x8880, RZ ;  /* 0x000088803a087816 */ /* 0x020fca00000000ff */
[----:B------:R-:W-:-:S07]  /*3d70*/  IMAD R59, R8, R57, RZ ;  /* 0x00000039083b7224 */ /* 0x000fce00078e02ff */
.L_x_93:
[----:B------:R-:W-:Y:S05]  /*3d80*/  BSYNC B1 ;  /* 0x0000000000017941 */ /* 0x000fea0003800000 */
.L_x_92:
[----:B0-----:R-:W-:Y:S01]  /*3d90*/  @!P1 IMAD R9, R36, R56, R59 ;  /* 0x0000003824099224 */ /* 0x001fe200078e023b */
[----:B------:R-:W-:Y:S04]  /*3da0*/  BSSY B1, `(.L_x_94) ;  /* 0x0000006000017945 */ /* 0x000fe80003800000 */
[----:B------:R0:W-:Y:S01]  /*3db0*/  @!P1 STG.E.U8 desc[UR36][R6.64+0x18], R9 ;  /* 0x0000180906009986 */ /* 0x0001e2000c101124 */
[----:B------:R-:W-:Y:S05]  /*3dc0*/  @P2 BRA `(.L_x_95) ;  /* 0x00000000000c2947 */ /* 0x000fea0003800000 */
[----:B------:R-:W5:Y:S02]  /*3dd0*/  LDG.E.U8 R58, desc[UR36][R10.64+0x19] ;  /* 0x000019240a3a7981 */ /* 0x000f64000c1e1100 */
[----:B-----5:R-:W-:-:S05]  /*3de0*/  PRMT R8, R58, 0x8880, RZ ;  /* 0x000088803a087816 */ /* 0x020fca00000000ff */
[----:B------:R-:W-:-:S07]  /*3df0*/  IMAD R59, R8, R57, RZ ;  /* 0x00000039083b7224 */ /* 0x000fce00078e02ff */
.L_x_95:
[----:B------:R-:W-:Y:S05]  /*3e00*/  BSYNC B1 ;  /* 0x0000000000017941 */ /* 0x000fea0003800000 */
.L_x_94:
[----:B------:R-:W-:Y:S01]  /*3e10*/  @!P2 IMAD R37, R37, R56, R59 ;  /* 0x000000382525a224 */ /* 0x000fe200078e023b */
[----:B------:R-:W-:Y:S04]  /*3e20*/  BSSY B1, `(.L_x_96) ;  /* 0x0000006000017945 */ /* 0x000fe80003800000 */
[----:B------:R0:W-:Y:S01]  /*3e30*/  @!P2 STG.E.U8 desc[UR36][R6.64+0x19], R37 ;  /* 0x000019250600a986 */ /* 0x0001e2000c101124 */
[----:B------:R-:W-:Y:S05]  /*3e40*/  @P5 BRA `(.L_x_97) ;  /* 0x00000000000c5947 */ /* 0x000fea0003800000 */
[----:B------:R-:W0:Y:S02]  /*3e50*/  LDG.E.U8 R58, desc[UR36][R12.64+0x18] ;  /* 0x000018240c3a7981 */ /* 0x000e24000c1e1100 */
[----:B01-3--:R-:W-:-:S05]  /*3e60*/  PRMT R6, R58, 0x8880, RZ ;  /* 0x000088803a067816 */ /* 0x00bfca00000000ff */
[----:B------:R-:W-:-:S07]  /*3e70*/  IMAD R59, R6, R57, RZ ;  /* 0x00000039063b7224 */ /* 0x000fce00078e02ff */
.L_x_97:
[----:B------:R-:W-:Y:S05]  /*3e80*/  BSYNC B1 ;  /* 0x0000000000017941 */ /* 0x000fea0003800000 */
.L_x_96:
[----:B01-3--:R-:W-:Y:S01]  /*3e90*/  @!P5 IMAD R7, R38, R56, R59 ;  /* 0x000000382607d224 */ /* 0x00bfe200078e023b */
[----:B------:R-:W-:Y:S01]  /*3ea0*/  ISETP.LT.OR P0, PT, R3, 0x1a, !P0 ;  /* 0x0000001a0300780c */ /* 0x000fe20004701670 */
[----:B------:R-:W-:Y:S03]  /*3eb0*/  BSSY B1, `(.L_x_98) ;  /* 0x0000006000017945 */ /* 0x000fe60003800000 */
[----:B------:R0:W-:Y:S09]  /*3ec0*/  @!P5 STG.E.U8 desc[UR36][R4.64+0x18], R7 ;  /* 0x000018070400d986 */ /* 0x0001f2000c101124 */
[----:B------:R-:W-:Y:S05]  /*3ed0*/  @P0 BRA `(.L_x_99) ;  /* 0x00000000000c0947 */ /* 0x000fea0003800000 */
[----:B------:R-:W3:Y:S02]  /*3ee0*/  LDG.E.U8 R58, desc[UR36][R12.64+0x19] ;  /* 0x000019240c3a7981 */ /* 0x000ee4000c1e1100 */
[----:B---3--:R-:W-:-:S05]  /*3ef0*/  PRMT R6, R58, 0x8880, RZ ;  /* 0x000088803a067816 */ /* 0x008fca00000000ff */
[----:B------:R-:W-:-:S07]  /*3f00*/  IMAD R59, R6, R57, RZ ;  /* 0x00000039063b7224 */ /* 0x000fce00078e02ff */
.L_x_99:
[----:B------:R-:W-:Y:S05]  /*3f10*/  BSYNC B1 ;  /* 0x0000000000017941 */ /* 0x000fea0003800000 */
.L_x_98:
[----:B------:R-:W-:Y:S01]  /*3f20*/  IMAD R39, R39, R56, R59 ;  /* 0x0000003827277224 */ /* 0x000fe200078e023b */
[----:B------:R-:W-:Y:S06]  /*3f30*/  @P0 BRA `(.L_x_100) ;  /* 0x0000000400980947 */ /* 0x000fec0003800000 */
[----:B------:R1:W-:Y:S01]  /*3f40*/  STG.E.U8 desc[UR36][R4.64+0x19], R39 ;  /* 0x0000192704007986 */ /* 0x0003e2000c101124 */
[----:B------:R-:W-:Y:S05]  /*3f50*/  BRA `(.L_x_100) ;  /* 0x0000000400907947 */ /* 0x000fea0003800000 */
.L_x_35:
[C---:B------:R-:W-:Y:S02]  /*3f60*/  ISETP.GE.AND P2, PT, R72.reuse, 0x1, PT ;  /* 0x000000014800780c */ /* 0x040fe40003f46270 */
[----:B------:R-:W-:Y:S02]  /*3f70*/  ISETP.GE.AND P0, PT, R72, 0x9, PT ;  /* 0x000000094800780c */ /* 0x000fe40003f06270 */
[C---:B------:R-:W-:Y:S02]  /*3f80*/  ISETP.LT.OR P3, PT, R3.reuse, 0x1, !P2 ;  /* 0x000000010300780c */ /* 0x040fe40005761670 */
[C---:B------:R-:W-:Y:S02]  /*3f90*/  ISETP.LT.OR P5, PT, R3.reuse, 0x2, !P2 ;  /* 0x000000020300780c */ /* 0x040fe400057a1670 */
[C---:B------:R-:W-:Y:S02]  /*3fa0*/  ISETP.LT.OR P1, PT, R3.reuse, 0x1, !P0 ;  /* 0x000000010300780c */ /* 0x040fe40004721670 */
[----:B------:R-:W-:-:S07]  /*3fb0*/  ISETP.LT.OR P4, PT, R3, 0x2, !P0 ;  /* 0x000000020300780c */ /* 0x000fce0004781670 */
[-C--:B------:R-:W-:Y:S02]  /*3fc0*/  @!P3 IMAD R13, R40, R56.reuse, RZ ;  /* 0x00000038280db224 */ /* 0x080fe400078e02ff */
[-C--:B------:R-:W-:Y:S02]  /*3fd0*/  @!P5 IMAD R41, R41, R56.reuse, RZ ;  /* 0x000000382929d224 */ /* 0x080fe400078e02ff */
[-C--:B------:R-:W-:Y:S01]  /*3fe0*/  @!P1 IMAD R15, R42, R56.reuse, RZ ;  /* 0x000000382a0f9224 */ /* 0x080fe200078e02ff */
[----:B------:R0:W-:Y:S01]  /*3ff0*/  @!P3 STG.E.U8 desc[UR36][R10.64], R13 ;  /* 0x0000000d0a00b986 */ /* 0x0001e2000c101124 */
[----:B------:R-:W-:Y:S01]  /*4000*/  ISETP.LT.OR P3, PT, R3, 0x9, !P2 ;  /* 0x000000090300780c */ /* 0x000fe20005761670 */
[----:B------:R-:W-:Y:S02]  /*4010*/  @!P4 IMAD R43, R43, R56, RZ ;  /* 0x000000382b2bc224 */ /* 0x000fe400078e02ff */
[----:B------:R-:W-:Y:S01]  /*4020*/  @!P5 STG.E.U8 desc[UR36][R10.64+0x1], R41 ;  /* 0x000001290a00d986 */ /* 0x000fe2000c101124 */
[----:B------:R-:W-:-:S03]  /*4030*/  ISETP.LT.OR P5, PT, R3, 0xa, !P2 ;  /* 0x0000000a0300780c */ /* 0x000fc600057a1670 */
[----:B------:R1:W-:Y:S01]  /*4040*/  @!P1 STG.E.U8 desc[UR36][R8.64], R15 ;  /* 0x0000000f08009986 */ /* 0x0003e2000c101124 */
[----:B------:R-:W-:-:S03]  /*4050*/  ISETP.LT.OR P1, PT, R3, 0x9, !P0 ;  /* 0x000000090300780c */ /* 0x000fc60004721670 */
[----:B------:R-:W-:Y:S01]  /*4060*/  @!P4 STG.E.U8 desc[UR36][R8.64+0x1], R43 ;  /* 0x0000012b0800c986 */ /* 0x000fe2000c101124 */
[----:B------:R-:W-:Y:S01]  /*4070*/  ISETP.LT.OR P4, PT, R3, 0xa, !P0 ;  /* 0x0000000a0300780c */ /* 0x000fe20004781670 */
[----:B------:R-:W-:-:S04]  /*4080*/  @!P3 IMAD R21, R44, R56, RZ ;  /* 0x000000382c15b224 */ /* 0x000fc800078e02ff */
[-C--:B------:R-:W-:Y:S01]  /*4090*/  @!P5 IMAD R45, R45, R56.reuse, RZ ;  /* 0x000000382d2dd224 */ /* 0x080fe200078e02ff */
[----:B------:R2:W-:Y:S01]  /*40a0*/  @!P3 STG.E.U8 desc[UR36][R10.64+0x8], R21 ;  /* 0x000008150a00b986 */ /* 0x0005e2000c101124 */
[C---:B------:R-:W-:Y:S02]  /*40b0*/  ISETP.LT.OR P3, PT, R3.reuse, 0x11, !P2 ;  /* 0x000000110300780c */ /* 0x040fe40005761670 */
[-C--:B0-----:R-:W-:Y:S01]  /*40c0*/  @!P1 IMAD R13, R46, R56.reuse, RZ ;  /* 0x000000382e0d9224 */ /* 0x081fe200078e02ff */
[----:B------:R-:W-:Y:S01]  /*40d0*/  @!P5 STG.E.U8 desc[UR36][R10.64+0x9], R45 ;  /* 0x0000092d0a00d986 */ /* 0x000fe2000c101124 */
[----:B------:R-:W-:Y:S02]  /*40e0*/  ISETP.LT.OR P5, PT, R3, 0x12, !P2 ;  /* 0x000000120300780c */ /* 0x000fe400057a1670 */
[----:B------:R-:W-:Y:S01]  /*40f0*/  @!P4 IMAD R47, R47, R56, RZ ;  /* 0x000000382f2fc224 */ /* 0x000fe200078e02ff */
[----:B------:R0:W-:Y:S01]  /*4100*/  @!P1 STG.E.U8 desc[UR36][R8.64+0x8], R13 ;  /* 0x0000080d08009986 */ /* 0x0001e2000c101124 */
[----:B------:R-:W-:-:S03]  /*4110*/  ISETP.LT.OR P1, PT, R3, 0x11, !P0 ;  /* 0x000000110300780c */ /* 0x000fc60004721670 */
[----:B------:R-:W-:Y:S01]  /*4120*/  @!P4 STG.E.U8 desc[UR36][R8.64+0x9], R47 ;  /* 0x0000092f0800c986 */ /* 0x000fe2000c101124 */
[----:B------:R-:W-:Y:S01]  /*4130*/  ISETP.LT.OR P4, PT, R3, 0x12, !P0 ;  /* 0x000000120300780c */ /* 0x000fe20004781670 */
[----:B-1----:R-:W-:-:S04]  /*4140*/  @!P3 IMAD R15, R48, R56, RZ ;  /* 0x00000038300fb224 */ /* 0x002fc800078e02ff */
[-C--:B------:R-:W-:Y:S01]  /*4150*/  @!P5 IMAD R49, R49, R56.reuse, RZ ;  /* 0x000000383131d224 */ /* 0x080fe200078e02ff */
[----:B------:R1:W-:Y:S01]  /*4160*/  @!P3 STG.E.U8 desc[UR36][R10.64+0x10], R15 ;  /* 0x0000100f0a00b986 */ /* 0x0003e2000c101124 */
[C---:B------:R-:W-:Y:S02]  /*4170*/  ISETP.LT.OR P3, PT, R3.reuse, 0x19, !P2 ;  /* 0x000000190300780c */ /* 0x040fe40005761670 */
[-C--:B--2---:R-:W-:Y:S01]  /*4180*/  @!P1 IMAD R21, R50, R56.reuse, RZ ;  /* 0x0000003832159224 */ /* 0x084fe200078e02ff */
[----:B------:R-:W-:Y:S01]  /*4190*/  @!P5 STG.E.U8 desc[UR36][R10.64+0x11], R49 ;  /* 0x000011310a00d986 */ /* 0x000fe2000c101124 */
[----:B------:R-:W-:Y:S02]  /*41a0*/  ISETP.LT.OR P2, PT, R3, 0x1a, !P2 ;  /* 0x0000001a0300780c */ /* 0x000fe40005741670 */
[----:B------:R-:W-:Y:S01]  /*41b0*/  @!P4 IMAD R51, R51, R56, RZ ;  /* 0x000000383333c224 */ /* 0x000fe200078e02ff */
[----:B------:R2:W-:Y:S01]  /*41c0*/  @!P1 STG.E.U8 desc[UR36][R8.64+0x10], R21 ;  /* 0x0000101508009986 */ /* 0x0005e2000c101124 */
[----:B------:R-:W-:-:S02]  /*41d0*/  ISETP.GE.AND P1, PT, R72, 0x81, PT ;  /* 0x000000814800780c */ /* 0x000fc40003f26270 */
[C---:B------:R-:W-:Y:S01]  /*41e0*/  ISETP.LT.OR P5, PT, R3.reuse, 0x19, !P0 ;  /* 0x000000190300780c */ /* 0x040fe200047a1670 */
[----:B------:R-:W-:Y:S01]  /*41f0*/  @!P4 STG.E.U8 desc[UR36][R8.64+0x11], R51 ;  /* 0x000011330800c986 */ /* 0x000fe2000c101124 */
[C---:B------:R-:W-:Y:S01]  /*4200*/  ISETP.LT.OR P0, PT, R3.reuse, 0x1a, !P0 ;  /* 0x0000001a0300780c */ /* 0x040fe20004701670 */
[----:B0-----:R-:W-:Y:S01]  /*4210*/  @!P3 IMAD R13, R52, R56, RZ ;  /* 0x00000038340db224 */ /* 0x001fe200078e02ff */
[----:B------:R-:W-:-:S03]  /*4220*/  ISETP.LT.OR P4, PT, R3, 0x1, !P1 ;  /* 0x000000010300780c */ /* 0x000fc60004f81670 */
[----:B------:R-:W-:Y:S01]  /*4230*/  @!P2 IMAD R53, R53, R56, RZ ;  /* 0x000000383535a224 */ /* 0x000fe200078e02ff */
[----:B------:R-:W-:Y:S01]  /*4240*/  @!P3 STG.E.U8 desc[UR36][R10.64+0x18], R13 ;  /* 0x0000180d0a00b986 */ /* 0x000fe2000c101124 */
[----:B------:R-:W-:-:S03]  /*4250*/  ISETP.LT.OR P3, PT, R3, 0x2, !P1 ;  /* 0x000000020300780c */ /* 0x000fc60004f61670 */
[----:B------:R0:W-:Y:S01]  /*4260*/  @!P2 STG.E.U8 desc[UR36][R10.64+0x19], R53 ;  /* 0x000019350a00a986 */ /* 0x0001e2000c101124 */
[-C--:B-1----:R-:W-:Y:S01]  /*4270*/  @!P5 IMAD R15, R54, R56.reuse, RZ ;  /* 0x00000038360fd224 */ /* 0x082fe200078e02ff */
[----:B------:R-:W-:Y:S01]  /*4280*/  ISETP.GE.AND P2, PT, R72, 0x89, PT ;  /* 0x000000894800780c */ /* 0x000fe20003f46270 */
[-C--:B------:R-:W-:Y:S02]  /*4290*/  @!P0 IMAD R55, R55, R56.reuse, RZ ;  /* 0x0000003837378224 */ /* 0x080fe400078e02ff */
[----:B--2---:R-:W-:Y:S01]  /*42a0*/  @!P4 IMAD R21, R24, R56, RZ ;  /* 0x000000381815c224 */ /* 0x004fe200078e02ff */
[----:B------:R-:W-:Y:S01]  /*42b0*/  @!P5 STG.E.U8 desc[UR36][R8.64+0x18], R15 ;  /* 0x0000180f0800d986 */ /* 0x000fe2000c101124 */
[----:B------:R-:W-:-:S03]  /*42c0*/  ISETP.LT.OR P5, PT, R3, 0x1, !P2 ;  /* 0x000000010300780c */ /* 0x000fc600057a1670 */
[----:B------:R-:W-:Y:S01]  /*42d0*/  @!P3 IMAD R25, R25, R56, RZ ;  /* 0x000000381919b224 */ /* 0x000fe200078e02ff */
[----:B------:R-:W-:Y:S01]  /*42e0*/  @!P0 STG.E.U8 desc[UR36][R8.64+0x19], R55 ;  /* 0x0000193708008986 */ /* 0x000fe2000c101124 */
[----:B------:R-:W-:-:S03]  /*42f0*/  ISETP.LT.OR P0, PT, R3, 0x2, !P2 ;  /* 0x000000020300780c */ /* 0x000fc60005701670 */
[----:B------:R-:W-:Y:S01]  /*4300*/  @!P4 STG.E.U8 desc[UR36][R6.64], R21 ;  /* 0x000000150600c986 */ /* 0x000fe2000c101124 */
[----:B------:R-:W-:-:S03]  /*4310*/  ISETP.LT.OR P4, PT, R3, 0x9, !P1 ;  /* 0x000000090300780c */ /* 0x000fc60004f81670 */
[----:B------:R-:W-:Y:S01]  /*4320*/  @!P3 STG.E.U8 desc[UR36][R6.64+0x1], R25 ;  /* 0x000001190600b986 */ /* 0x000fe2000c101124 */
[----:B------:R-:W-:Y:S01]  /*4330*/  ISETP.LT.OR P3, PT, R3, 0xa, !P1 ;  /* 0x0000000a0300780c */ /* 0x000fe20004f61670 */
[----:B0-----:R-:W-:-:S04]  /*4340*/  @!P5 IMAD R11, R26, R56, RZ ;  /* 0x000000381a0bd224 */ /* 0x001fc800078e02ff */
[-C--:B------:R-:W-:Y:S01]  /*4350*/  @!P0 IMAD R27, R27, R56.reuse, RZ ;  /* 0x000000381b1b8224 */ /* 0x080fe200078e02ff */
[----:B------:R0:W-:Y:S01]  /*4360*/  @!P5 STG.E.U8 desc[UR36][R4.64], R11 ;  /* 0x0000000b0400d986 */ /* 0x0001e2000c101124 */
[C---:B------:R-:W-:Y:S02]  /*4370*/  ISETP.LT.OR P5, PT, R3.reuse, 0x11, !P1 ;  /* 0x000000110300780c */ /* 0x040fe40004fa1670 */
[-C--:B------:R-:W-:Y:S01]  /*4380*/  @!P4 IMAD R13, R28, R56.reuse, RZ ;  /* 0x000000381c0dc224 */ /* 0x080fe200078e02ff */
[----:B------:R-:W-:Y:S01]  /*4390*/  @!P0 STG.E.U8 desc[UR36][R4.64+0x1], R27 ;  /* 0x0000011b04008986 */ /* 0x000fe2000c101124 */
[----:B------:R-:W-:Y:S02]  /*43a0*/  ISETP.LT.OR P0, PT, R3, 0x9, !P2 ;  /* 0x000000090300780c */ /* 0x000fe40005701670 */
[----:B------:R-:W-:Y:S01]  /*43b0*/  @!P3 IMAD R29, R29, R56, RZ ;  /* 0x000000381d1db224 */ /* 0x000fe200078e02ff */
[----:B------:R-:W-:Y:S01]  /*43c0*/  @!P4 STG.E.U8 desc[UR36][R6.64+0x8], R13 ;  /* 0x0000080d0600c986 */ /* 0x000fe2000c101124 */
[----:B------:R-:W-:-:S03]  /*43d0*/  ISETP.LT.OR P4, PT, R3, 0xa, !P2 ;  /* 0x0000000a0300780c */ /* 0x000fc60005781670 */
[----:B------:R-:W-:Y:S01]  /*43e0*/  @!P3 STG.E.U8 desc[UR36][R6.64+0x9], R29 ;  /* 0x0000091d0600b986 */ /* 0x000fe2000c101124 */
[----:B------:R-:W-:Y:S01]  /*43f0*/  ISETP.LT.OR P3, PT, R3, 0x12, !P1 ;  /* 0x000000120300780c */ /* 0x000fe20004f61670 */
[----:B0-----:R-:W-:-:S04]  /*4400*/  @!P5 IMAD R11, R32, R56, RZ ;  /* 0x00000038200bd224 */ /* 0x001fc800078e02ff */
[----:B------:R-:W-:-:S04]  /*4410*/  @!P0 IMAD R9, R30, R56, RZ ;  /* 0x000000381e098224 */ /* 0x000fc800078e02ff */
[-C--:B------:R-:W-:Y:S01]  /*4420*/  @!P4 IMAD R31, R31, R56.reuse, RZ ;  /* 0x000000381f1fc224 */ /* 0x080fe200078e02ff */
[----:B------:R0:W-:Y:S01]  /*4430*/  @!P0 STG.E.U8 desc[UR36][R4.64+0x8], R9 ;  /* 0x0000080904008986 */ /* 0x0001e2000c101124 */
[----:B------:R-:W-:Y:S02]  /*4440*/  ISETP.LT.OR P0, PT, R3, 0x11, !P2 ;  /* 0x000000110300780c */ /* 0x000fe40005701670 */
[----:B------:R-:W-:Y:S01]  /*4450*/  @!P3 IMAD R33, R33, R56, RZ ;  /* 0x000000382121b224 */ /* 0x000fe200078e02ff */
[----:B------:R-:W-:Y:S01]  /*4460*/  @!P4 STG.E.U8 desc[UR36][R4.64+0x9], R31 ;  /* 0x0000091f0400c986 */ /* 0x000fe2000c101124 */
[----:B------:R-:W-:-:S03]  /*4470*/  ISETP.LT.OR P4, PT, R3, 0x12, !P2 ;  /* 0x000000120300780c */ /* 0x000fc60005781670 */
[----:B------:R-:W-:Y:S01]  /*4480*/  @!P3 STG.E.U8 desc[UR36][R6.64+0x11], R33 ;  /* 0x000011210600b986 */ /* 0x000fe2000c101124 */
[C---:B------:R-:W-:Y:S02]  /*4490*/  ISETP.LT.OR P3, PT, R3.reuse, 0x19, !P1 ;  /* 0x000000190300780c */ /* 0x040fe40004f61670 */
[C---:B------:R-:W-:Y:S01]  /*44a0*/  ISETP.LT.OR P1, PT, R3.reuse, 0x1a, !P1 ;  /* 0x0000001a0300780c */ /* 0x040fe20004f21670 */
[----:B------:R1:W-:Y:S01]  /*44b0*/  @!P5 STG.E.U8 desc[UR36][R6.64+0x10], R11 ;  /* 0x0000100b0600d986 */ /* 0x0003e2000c101124 */
[C---:B------:R-:W-:Y:S02]  /*44c0*/  ISETP.LT.OR P5, PT, R3.reuse, 0x19, !P2 ;  /* 0x000000190300780c */ /* 0x040fe400057a1670 */
[----:B------:R-:W-:Y:S01]  /*44d0*/  ISETP.LT.OR P2, PT, R3, 0x1a, !P2 ;  /* 0x0000001a0300780c */ /* 0x000fe20005741670 */
[-C--:B------:R-:W-:Y:S02]  /*44e0*/  @!P0 IMAD R3, R34, R56.reuse, RZ ;  /* 0x0000003822038224 */ /* 0x080fe400078e02ff */
[----:B------:R-:W-:-:S03]  /*44f0*/  @!P4 IMAD R35, R35, R56, RZ ;  /* 0x000000382323c224 */ /* 0x000fc600078e02ff */
[----:B------:R3:W-:Y:S01]  /*4500*/  @!P0 STG.E.U8 desc[UR36][R4.64+0x10], R3 ;  /* 0x0000100304008986 */ /* 0x0007e2000c101124 */
[-C--:B0-----:R-:W-:Y:S02]  /*4510*/  @!P3 IMAD R9, R36, R56.reuse, RZ ;  /* 0x000000382409b224 */ /* 0x081fe400078e02ff */
[-C--:B------:R-:W-:Y:S01]  /*4520*/  @!P1 IMAD R37, R37, R56.reuse, RZ ;  /* 0x0000003825259224 */ /* 0x080fe200078e02ff */
[----:B------:R3:W-:Y:S01]  /*4530*/  @!P4 STG.E.U8 desc[UR36][R4.64+0x11], R35 ;  /* 0x000011230400c986 */ /* 0x0007e2000c101124 */
[-C--:B-1----:R-:W-:Y:S02]  /*4540*/  @!P5 IMAD R11, R38, R56.reuse, RZ ;  /* 0x00000038260bd224 */ /* 0x082fe400078e02ff */
[----:B------:R-:W-:Y:S01]  /*4550*/  @!P2 IMAD R39, R39, R56, RZ ;  /* 0x000000382727a224 */ /* 0x000fe200078e02ff */
[----:B------:R3:W-:Y:S04]  /*4560*/  @!P3 STG.E.U8 desc[UR36][R6.64+0x18], R9 ;  /* 0x000018090600b986 */ /* 0x0007e8000c101124 */
[----:B------:R3:W-:Y:S04]  /*4570*/  @!P1 STG.E.U8 desc[UR36][R6.64+0x19], R37 ;  /* 0x0000192506009986 */ /* 0x0007e8000c101124 */
[----:B------:R3:W-:Y:S04]  /*4580*/  @!P5 STG.E.U8 desc[UR36][R4.64+0x18], R11 ;  /* 0x0000180b0400d986 */ /* 0x0007e8000c101124 */
[----:B------:R3:W-:Y:S02]  /*4590*/  @!P2 STG.E.U8 desc[UR36][R4.64+0x19], R39 ;  /* 0x000019270400a986 */ /* 0x0007e4000c101124 */
.L_x_100:
[----:B------:R-:W-:Y:S05]  /*45a0*/  BSYNC B0 ;  /* 0x0000000000007941 */ /* 0x000fea0003800000 */
.L_x_34:
[----:B------:R-:W-:Y:S01]  /*45b0*/  ULDC UR4, c[0x0][0xc] ;  /* 0x0000030000047ab9 */ /* 0x000fe20000000800 */
[----:B------:R-:W-:Y:S01]  /*45c0*/  ULDC UR5, c[0x0][0x10] ;  /* 0x0000040000057ab9 */ /* 0x000fe20000000800 */
[----:B---3--:R-:W3:Y:S01]  /*45d0*/  LDC R3, c[0x0][0x14] ;  /* 0x00000500ff037b82 */ /* 0x008ee20000000800 */
[----:B------:R-:W-:Y:S01]  /*45e0*/  UIMAD.WIDE.U32 UR4, UR4, UR5, URZ ;  /* 0x00000005040472a5 */ /* 0x000fe2000f8e003f */
[----:B------:R-:W-:Y:S02]  /*45f0*/  IMAD.MOV.U32 R60, RZ, RZ, -0x1 ;  /* 0xffffffffff3c7424 */ /* 0x000fe400078e00ff */
[----:B------:R-:W-:-:S03]  /*4600*/  IMAD.MOV.U32 R59, RZ, RZ, -0x1 ;  /* 0xffffffffff3b7424 */ /* 0x000fc600078e00ff */
[----:B---3--:R-:W-:-:S04]  /*4610*/  IMAD.WIDE.U32 R16, R3, UR4, R16 ;  /* 0x0000000403107c25 */ /* 0x008fc8000f8e0010 */
[----:B------:R-:W-:Y:S01]  /*4620*/  IMAD R3, R3, UR5, RZ ;  /* 0x0000000503037c24 */ /* 0x000fe2000f8e02ff */
[----:B------:R-:W-:Y:S02]  /*4630*/  ULDC.64 UR4, c[0x0][0x650] ;  /* 0x0001940000047ab9 */ /* 0x000fe40000000a00 */
[----:B------:R-:W-:Y:S01]  /*4640*/  ISETP.GE.U32.AND P0, PT, R16, UR4, PT ;  /* 0x0000000410007c0c */ /* 0x000fe2000bf06070 */
[--C-:B------:R-:W-:Y:S01]  /*4650*/  IMAD.IADD R17, R17, 0x1, R3.reuse ;  /* 0x0000000111117824 */ /* 0x100fe200078e0203 */
[----:B------:R-:W-:-:S04]  /*4660*/  PRMT R3, RZ, 0x7610, R3 ;  /* 0x00007610ff037816 */ /* 0x000fc80000000003 */
[----:B------:R-:W-:-:S13]  /*4670*/  ISETP.GE.U32.AND.EX P0, PT, R17, UR5, PT, P0 ;  /* 0x0000000511007c0c */ /* 0x000fda000bf06100 */
[----:B------:R-:W-:Y:S05]  /*4680*/  @P0 BRA `(.L_x_101) ;  /* 0x0000000400640947 */ /* 0x000fea0003800000 */
[----:B------:R-:W3:Y:S01]  /*4690*/  S2R R12, SR_CTAID.X ;  /* 0x00000000000c7919 */ /* 0x000ee20000002500 */
[----:B------:R-:W0:Y:S01]  /*46a0*/  LDC.64 R10, c[0x0][0x628] ;  /* 0x00018a00ff0a7b82 */ /* 0x000e220000000a00 */
[----:B------:R-:W-:Y:S01]  /*46b0*/  ULDC UR4, c[0x0][0x150] ;  /* 0x0000540000047ab9 */ /* 0x000fe20000000800 */
[----:B------:R-:W-:Y:S01]  /*46c0*/  IMAD.MOV.U32 R8, RZ, RZ, R16 ;  /* 0x000000ffff087224 */ /* 0x000fe200078e0010 */
[----:B------:R-:W0:Y:S01]  /*46d0*/  S2R R24, SR_CTAID.Y ;  /* 0x0000000000187919 */ /* 0x000e220000002600 */
[----:B------:R-:W-:-:S04]  /*46e0*/  IMAD.MOV.U32 R9, RZ, RZ, R17 ;  /* 0x000000ffff097224 */ /* 0x000fc800078e0011 */
[----:B------:R-:W1:Y:S08]  /*46f0*/  LDC R21, c[0x0][0x144] ;  /* 0x00005100ff157b82 */ /* 0x000e700000000800 */
[----:B------:R-:W1:Y:S08]  /*4700*/  LDC R0, c[0x0][0x630] ;  /* 0x00018c00ff007b82 */ /* 0x000e700000000800 */
[----:B------:R-:W1:Y:S01]  /*4710*/  LDC.64 R14, c[0x0][0x620] ;  /* 0x00018800ff0e7b82 */ /* 0x000e620000000a00 */
[----:B0-----:R-:W-:-:S04]  /*4720*/  ISETP.NE.U32.AND P0, PT, R10, RZ, PT ;  /* 0x000000ff0a00720c */ /* 0x001fc80003f05070 */
[----:B------:R-:W-:Y:S02]  /*4730*/  ISETP.NE.AND.EX P0, PT, R11, RZ, PT, P0 ;  /* 0x000000ff0b00720c */ /* 0x000fe40003f05300 */
[----:B---3--:R-:W-:-:S05]  /*4740*/  I2FP.F32.U32 R3, R12 ;  /* 0x0000000c00037245 */ /* 0x008fca0000201000 */
[----:B------:R-:W-:-:S04]  /*4750*/  FMUL R3, R3, UR4 ;  /* 0x0000000403037c20 */ /* 0x000fc80008400000 */
[----:B------:R0:W3:Y:S02]  /*4760*/  F2I.U32.TRUNC.NTZ R20, R3 ;  /* 0x0000000300147305 */ /* 0x0000e4000020f000 */
[----:B------:R-:W-:Y:S05]  /*4770*/  @!P0 BRA `(.L_x_102) ;  /* 0x0000000000288947 */ /* 0x000fea0003800000 */
[----:B0-----:R-:W0:Y:S02]  /*4780*/  LDC R3, c[0x0][0x634] ;  /* 0x00018d00ff037b82 */ /* 0x001e240000000800 */
[----:B0-----:R-:W-:-:S05]  /*4790*/  IADD3 R3, P0, R16, R3, RZ ;  /* 0x0000000310037210 */ /* 0x001fca0007f1e0ff */
[----:B------:R-:W-:-:S04]  /*47a0*/  IMAD.X R13, RZ, RZ, R17, P0 ;  /* 0x000000ffff0d7224 */ /* 0x000fc800000e0611 */
[----:B-12-4-:R-:W-:-:S04]  /*47b0*/  IMAD.WIDE.U32 R4, R13, R10, RZ ;  /* 0x0000000a0d047225 */ /* 0x016fc800078e00ff */
[----:B------:R-:W-:-:S04]  /*47c0*/  IMAD.WIDE.U32 R6, P0, R3, R11, R4 ;  /* 0x0000000b03067225 */ /* 0x000fc80007800004 */
[----:B------:R-:W-:-:S04]  /*47d0*/  IMAD.WIDE.U32 R4, R3, R10, RZ ;  /* 0x0000000a03047225 */ /* 0x000fc800078e00ff */
[----:B------:R-:W-:Y:S01]  /*47e0*/  IMAD.X R9, RZ, RZ, RZ, P0 ;  /* 0x000000ffff097224 */ /* 0x000fe200000e06ff */
[----:B------:R-:W-:Y:S01]  /*47f0*/  IADD3 RZ, P0, R5, R6, RZ ;  /* 0x0000000605ff7210 */ /* 0x000fe20007f1e0ff */
[----:B------:R-:W-:-:S04]  /*4800*/  IMAD.MOV.U32 R8, RZ, RZ, R7 ;  /* 0x000000ffff087224 */ /* 0x000fc800078e0007 */
[----:B------:R-:W-:-:S08]  /*4810*/  IMAD.WIDE.U32.X R8, R13, R11, R8, P0 ;  /* 0x0000000b0d087225 */ /* 0x000fd000000e0408 */
.L_x_102:
[----:B------:R-:W2:Y:S01]  /*4820*/  LDC.64 R28, c[0x0][0x640] ;  /* 0x00019000ff1c7b82 */ /* 0x000ea20000000a00 */
[-CC-:B-1----:R-:W-:Y:S01]  /*4830*/  SHF.R.U64 R59, R8, R0.reuse, R9.reuse ;  /* 0x00000000083b7219 */ /* 0x182fe20000001209 */
[----:B---3--:R-:W-:Y:S01]  /*4840*/  IMAD.MOV R20, RZ, RZ, -R20 ;  /* 0x000000ffff147224 */ /* 0x008fe200078e0a14 */
[----:B------:R-:W-:Y:S01]  /*4850*/  SHF.R.U32.HI R0, RZ, R0, R9 ;  /* 0x00000000ff007219 */ /* 0x000fe20000011609 */
[----:B------:R-:W-:Y:S01]  /*4860*/  ULDC UR4, c[0x0][0x154] ;  /* 0x0000550000047ab9 */ /* 0x000fe20000000800 */
[----:B0-----:R-:W-:Y:S01]  /*4870*/  IADD3 R3, P0, RZ, -R59, RZ ;  /* 0x8000003bff037210 */ /* 0x001fe20007f1e0ff */
[----:B------:R-:W-:Y:S02]  /*4880*/  IMAD R21, R21, R20, R12 ;  /* 0x0000001415157224 */ /* 0x000fe400078e020c */
[----:B------:R-:W0:Y:S01]  /*4890*/  LDC R6, c[0x0][0x618] ;  /* 0x00018600ff067b82 */ /* 0x000e220000000800 */
[----:B------:R-:W-:Y:S02]  /*48a0*/  IMAD.MOV.U32 R7, RZ, RZ, 0x1 ;  /* 0x00000001ff077424 */ /* 0x000fe400078e00ff */
[----:B--2-4-:R-:W-:-:S04]  /*48b0*/  IMAD.X R5, RZ, RZ, ~R0, P0 ;  /* 0x000000ffff057224 */ /* 0x014fc800000e0e00 */
[-C--:B------:R-:W-:Y:S01]  /*48c0*/  IMAD R0, R5, R14.reuse, RZ ;  /* 0x0000000e05007224 */ /* 0x080fe200078e02ff */
[----:B------:R-:W1:Y:S01]  /*48d0*/  LDC R8, c[0x0][0x608] ;  /* 0x00018200ff087b82 */ /* 0x000e620000000800 */
[----:B------:R-:W-:-:S04]  /*48e0*/  IMAD.WIDE.U32 R4, R3, R14, R16 ;  /* 0x0000000e03047225 */ /* 0x000fc800078e0010 */
[----:B------:R-:W-:Y:S01]  /*48f0*/  IMAD R3, R3, R15, R0 ;  /* 0x0000000f03037224 */ /* 0x000fe200078e0200 */
[----:B------:R-:W-:Y:S02]  /*4900*/  I2FP.F32.U32 R0, R24 ;  /* 0x0000001800007245 */ /* 0x000fe40000201000 */
[----:B------:R-:W2:Y:S01]  /*4910*/  LDC R26, c[0x0][0x658] ;  /* 0x00019600ff1a7b82 */ /* 0x000ea20000000800 */
[----:B------:R-:W-:Y:S01]  /*4920*/  IMAD.IADD R3, R5, 0x1, R3 ;  /* 0x0000000105037824 */ /* 0x000fe200078e0203 */
[----:B------:R-:W-:Y:S01]  /*4930*/  ISETP.NE.U32.AND P0, PT, R28, RZ, PT ;  /* 0x000000ff1c00720c */ /* 0x000fe20003f05070 */
[----:B------:R-:W-:Y:S01]  /*4940*/  FMUL R0, R0, UR4 ;  /* 0x0000000400007c20 */ /* 0x000fe20008400000 */
[----:B------:R-:W-:Y:S02]  /*4950*/  IMAD.MOV.U32 R5, RZ, RZ, -0x1 ;  /* 0xffffffffff057424 */ /* 0x000fe400078e00ff */
[----:B------:R-:W-:Y:S01]  /*4960*/  ISETP.NE.AND.EX P0, PT, R29, RZ, PT, P0 ;  /* 0x000000ff1d00720c */ /* 0x000fe20003f05300 */
[----:B------:R3:W4:Y:S01]  /*4970*/  F2I.U32.TRUNC.NTZ R13, R0 ;  /* 0x00000000000d7305 */ /* 0x000722000020f000 */
[----:B------:R-:W3:Y:S01]  /*4980*/  LDC R15, c[0x0][0x148] ;  /* 0x00005200ff0f7b82 */ /* 0x000ee20000000800 */
[----:B0-----:R-:W-:-:S02]  /*4990*/  SHF.R.U64 R12, R4, R6, R3 ;  /* 0x00000006040c7219 */ /* 0x001fc40000001203 */
[----:B------:R-:W-:-:S05]  /*49a0*/  SHF.R.U32.HI R3, RZ, R6, R3 ;  /* 0x00000006ff037219 */ /* 0x000fca0000011603 */
[----:B------:R-:W0:Y:S01]  /*49b0*/  LDC R20, c[0x0][0x600] ;  /* 0x00018000ff147b82 */ /* 0x000e220000000800 */
[-CC-:B-1----:R-:W-:Y:S02]  /*49c0*/  SHF.R.U64 R10, R12, R8.reuse, R3.reuse ;  /* 0x000000080c0a7219 */ /* 0x182fe40000001203 */
[----:B------:R-:W-:-:S05]  /*49d0*/  SHF.R.U32.HI R3, RZ, R8, R3 ;  /* 0x00000008ff037219 */ /* 0x000fca0000011603 */
[----:B------:R-:W1:Y:S01]  /*49e0*/  LDC R27, c[0x0][0x648] ;  /* 0x00019200ff1b7b82 */ /* 0x000e620000000800 */
[-C--:B--2---:R-:W-:Y:S02]  /*49f0*/  SHF.L.U32 R4, R5, R26.reuse, RZ ;  /* 0x0000001a05047219 */ /* 0x084fe400000006ff */
[-CC-:B------:R-:W-:Y:S02]  /*4a00*/  SHF.R.U64 R14, R10, R26.reuse, R3.reuse ;  /* 0x0000001a0a0e7219 */ /* 0x180fe40000001203 */
[----:B------:R-:W-:Y:S02]  /*4a10*/  SHF.R.U32.HI R5, RZ, R26, R3 ;  /* 0x0000001aff057219 */ /* 0x000fe40000011603 */
[----:B------:R-:W-:Y:S01]  /*4a20*/  LOP3.LUT R25, RZ, R4, RZ, 0x33, !PT ;  /* 0x00000004ff197212 */ /* 0x000fe200078e33ff */
[----:B------:R-:W2:Y:S01]  /*4a30*/  LDC R30, c[0x0][0x638] ;  /* 0x00018e00ff1e7b82 */ /* 0x000ea20000000800 */
[----:B------:R-:W-:Y:S01]  /*4a40*/  SHF.L.U32 R26, R7, R26, RZ ;  /* 0x0000001a071a7219 */ /* 0x000fe200000006ff */
[----:B------:R-:W-:-:S06]  /*4a50*/  IMAD.MOV.U32 R4, RZ, RZ, R14 ;  /* 0x000000ffff047224 */ /* 0x000fcc00078e000e */
[----:B------:R-:W0:Y:S01]  /*4a60*/  LDC R31, c[0x0][0x610] ;  /* 0x00018400ff1f7b82 */ /* 0x000e220000000800 */
[----:B----4-:R-:W-:Y:S05]  /*4a70*/  @!P0 BRA `(.L_x_103) ;  /* 0x0000000000288947 */ /* 0x010fea0003800000 */
        /* <DEDUP_REMOVED lines=10> */
.L_x_103:
[----:B------:R-:W-:Y:S01]  /*4b20*/  ISETP.NE.AND P0, PT, R2, 0x1, PT ;  /* 0x000000010200780c */ /* 0x000fe20003f05270 */
[----:B0-----:R-:W-:Y:S01]  /*4b30*/  VIADD R7, R20, 0xffffffff ;  /* 0xffffffff14077836 */ /* 0x001fe20000000000 */
[----:B-1-3--:R-:W-:Y:S01]  /*4b40*/  SHF.R.U64 R0, R4, R27, R5 ;  /* 0x0000001b04007219 */ /* 0x00afe20000001205 */
[----:B------:R-:W-:Y:S01]  /*4b50*/  IMAD.MOV R13, RZ, RZ, -R13 ;  /* 0x000000ffff0d7224 */ /* 0x000fe200078e0a0d */
[----:B------:R-:W-:Y:S01]  /*4b60*/  LOP3.LUT R5, R10, R25, RZ, 0xc0, !PT ;  /* 0x000000190a057212 */ /* 0x000fe200078ec0ff */
[----:B------:R-:W-:Y:S01]  /*4b70*/  IMAD.MOV.U32 R4, RZ, RZ, 0x1 ;  /* 0x00000001ff047424 */ /* 0x000fe200078e00ff */
[----:B------:R-:W-:Y:S01]  /*4b80*/  LOP3.LUT R12, R12, R7, RZ, 0xc0, !PT ;  /* 0x000000070c0c7212 */ /* 0x000fe200078ec0ff */
[----:B------:R-:W-:Y:S02]  /*4b90*/  IMAD.MOV R3, RZ, RZ, -R0 ;  /* 0x000000ffff037224 */ /* 0x000fe400078e0a00 */
[----:B------:R-:W-:Y:S02]  /*4ba0*/  IMAD R0, R26, R0, R5 ;  /* 0x000000001a007224 */ /* 0x000fe400078e0205 */
[----:B--2---:R-:W-:-:S02]  /*4bb0*/  IMAD R3, R3, R30, R14 ;  /* 0x0000001e03037224 */ /* 0x004fc400078e020e */
[----:B------:R-:W-:Y:S02]  /*4bc0*/  @P0 IMAD R21, R15, R13, R24 ;  /* 0x0000000d0f150224 */ /* 0x000fe400078e0218 */
[----:B------:R-:W-:Y:S01]  /*4bd0*/  IMAD R5, R3, R20, R12 ;  /* 0x0000001403057224 */ /* 0x000fe200078e020c */
[----:B------:R-:W-:Y:S01]  /*4be0*/  PRMT R3, R4, 0x7610, R3 ;  /* 0x0000761004037816 */ /* 0x000fe20000000003 */
[----:B------:R-:W-:-:S05]  /*4bf0*/  IMAD R0, R0, R31, R21 ;  /* 0x0000001f00007224 */ /* 0x000fca00078e0215 */
[----:B------:R-:W-:Y:S02]  /*4c00*/  SEL R60, R5, R0, !P0 ;  /* 0x00000000053c7207 */ /* 0x000fe40004000000 */
[----:B------:R-:W-:-:S07]  /*4c10*/  SEL R0, R0, R5, !P0 ;  /* 0x0000000500007207 */ /* 0x000fce0004000000 */
.L_x_101:
[----:B------:R-:W-:Y:S01]  /*4c20*/  LOP3.LUT P0, RZ, R3, 0xff, RZ, 0xc0, !PT ;  /* 0x000000ff03ff7812 */ /* 0x000fe2000780c0ff */
[----:B------:R-:W-:-:S12]  /*4c30*/  IMAD.MOV.U32 R62, RZ, RZ, R0 ;  /* 0x000000ffff3e7224 */ /* 0x000fd800078e0000 */
[----:B------:R-:W-:Y:S05]  /*4c40*/  @P0 BRA `(.L_x_104) ;  /* 0xffffffc4005c0947 */ /* 0x000fea000383ffff */
[----:B------:R-:W-:Y:S05]  /*4c50*/  EXIT ;  /* 0x000000000000794d */ /* 0x000fea0003800000 */
.L_x_7:
[----:B0-----:R-:W-:Y:S01]  /*4c60*/  ULDC.64 UR4, c[0x0][0x650] ;  /* 0x0001940000047ab9 */ /* 0x001fe20000000a00 */
        /* <DEDUP_REMOVED lines=25> */
.L_x_106:
[----:B------:R-:W0:Y:S01]  /*4e00*/  LDC.64 R28, c[0x0][0x640] ;  /* 0x00019000ff1c7b82 */ /* 0x000e220000000a00 */
[-CC-:B------:R-:W-:Y:S01]  /*4e10*/  SHF.R.U64 R22, R12, R6.reuse, R13.reuse ;  /* 0x000000060c167219 */ /* 0x180fe2000000120d */
[----:B------:R-:W-:Y:S01]  /*4e20*/  IMAD.MOV.U32 R30, RZ, RZ, 0x1 ;  /* 0x00000001ff1e7424 */ /* 0x000fe200078e00ff */
[----:B------:R-:W-:Y:S02]  /*4e30*/  SHF.R.U32.HI R6, RZ, R6, R13 ;  /* 0x00000006ff067219 */ /* 0x000fe4000001160d */
        /* <DEDUP_REMOVED lines=8> */
[----:B------:R-:W-:Y:S01]  /*4ec0*/  IMAD.IADD R9, R9, 0x1, R11 ;  /* 0x0000000109097824 */ /* 0x000fe200078e020b */
[----:B0-----:R-:W-:-:S04]  /*4ed0*/  ISETP.NE.U32.AND P0, PT, R28, RZ, PT ;  /* 0x000000ff1c00720c */ /* 0x001fc80003f05070 */
[----:B------:R-:W-:Y:S02]  /*4ee0*/  ISETP.NE.AND.EX P0, PT, R29, RZ, PT, P0 ;  /* 0x000000ff1d00720c */ /* 0x000fe40003f05300 */
[----:B------:R-:W0:Y:S01]  /*4ef0*/  LDC R20, c[0x0][0x600] ;  /* 0x00018000ff147b82 */ /* 0x000e220000000800 */
[-CC-:B-1----:R-:W-:Y:S01]  /*4f00*/  SHF.R.U64 R14, R8, R10.reuse, R9.reuse ;  /* 0x0000000a080e7219 */ /* 0x182fe20000001209 */
[----:B------:R-:W-:Y:S01]  /*4f10*/  IMAD.MOV.U32 R8, RZ, RZ, -0x1 ;  /* 0xffffffffff087424 */ /* 0x000fe200078e00ff */
[----:B------:R-:W-:-:S05]  /*4f20*/  SHF.R.U32.HI R9, RZ, R10, R9 ;  /* 0x0000000aff097219 */ /* 0x000fca0000011609 */
[----:B------:R-:W1:Y:S01]  /*4f30*/  LDC R26, c[0x0][0x648] ;  /* 0x00019200ff1a7b82 */ /* 0x000e620000000800 */
[-CC-:B--2---:R-:W-:Y:S02]  /*4f40*/  SHF.R.U64 R21, R14, R12.reuse, R9.reuse ;  /* 0x0000000c0e157219 */ /* 0x184fe40000001209 */
[----:B------:R-:W-:-:S05]  /*4f50*/  SHF.R.U32.HI R6, RZ, R12, R9 ;  /* 0x0000000cff067219 */ /* 0x000fca0000011609 */
[----:B------:R-:W2:Y:S01]  /*4f60*/  LDC R27, c[0x0][0x638] ;  /* 0x00018e00ff1b7b82 */ /* 0x000ea20000000800 */
[-C--:B---3--:R-:W-:Y:S02]  /*4f70*/  SHF.L.U32 R8, R8, R25.reuse, RZ ;  /* 0x0000001908087219 */ /* 0x088fe400000006ff */
[-CC-:B------:R-:W-:Y:S02]  /*4f80*/  SHF.R.U64 R23, R21, R25.reuse, R6.reuse ;  /* 0x0000001915177219 */ /* 0x180fe40000001206 */
[----:B------:R-:W-:Y:S02]  /*4f90*/  LOP3.LUT R32, RZ, R8, RZ, 0x33, !PT ;  /* 0x00000008ff207212 */ /* 0x000fe400078e33ff */
[----:B------:R-:W-:Y:S01]  /*4fa0*/  SHF.R.U32.HI R9, RZ, R25, R6 ;  /* 0x00000019ff097219 */ /* 0x000fe20000011606 */
[----:B------:R-:W3:Y:S01]  /*4fb0*/  LDC R31, c[0x0][0x610] ;  /* 0x00018400ff1f7b82 */ /* 0x000ee20000000800 */
[----:B------:R-:W-:Y:S01]  /*4fc0*/  IMAD.MOV.U32 R8, RZ, RZ, R23 ;  /* 0x000000ffff087224 */ /* 0x000fe200078e0017 */
[----:B------:R-:W-:Y:S06]  /*4fd0*/  @!P0 BRA `(.L_x_107) ;  /* 0x0000000000288947 */ /* 0x000fec0003800000 */
        /* <DEDUP_REMOVED lines=10> */
.L_x_107:
[----:B------:R-:W-:Y:S02]  /*5080*/  ISETP.NE.AND P0, PT, R2, 0x1, PT ;  /* 0x000000010200780c */ /* 0x000fe40003f05270 */
[----:B-1----:R-:W-:Y:S01]  /*5090*/  SHF.R.U64 R6, R8, R26, R9 ;  /* 0x0000001a08067219 */ /* 0x002fe20000001209 */
[----:B0-----:R-:W-:Y:S01]  /*50a0*/  VIADD R9, R20, 0xffffffff ;  /* 0xffffffff14097836 */ /* 0x001fe20000000000 */
[----:B------:R-:W-:Y:S02]  /*50b0*/  SHF.L.U32 R30, R30, R25, RZ ;  /* 0x000000191e1e7219 */ /* 0x000fe400000006ff */
[----:B------:R-:W-:Y:S01]  /*50c0*/  LOP3.LUT R5, R21, R32, RZ, 0xc0, !PT ;  /* 0x0000002015057212 */ /* 0x000fe200078ec0ff */
[----:B------:R-:W-:-:S04]  /*50d0*/  IMAD.MOV R8, RZ, RZ, -R6 ;  /* 0x000000ffff087224 */ /* 0x000fc800078e0a06 */
[----:B------:R-:W-:Y:S01]  /*50e0*/  IMAD R6, R30, R6, R5 ;  /* 0x000000061e067224 */ /* 0x000fe200078e0205 */
[----:B------:R-:W-:Y:S01]  /*50f0*/  LOP3.LUT R5, R14, R9, RZ, 0xc0, !PT ;  /* 0x000000090e057212 */ /* 0x000fe200078ec0ff */
[----:B------:R-:W-:Y:S02]  /*5100*/  @P0 IMAD R3, R7, R24, R4 ;  /* 0x0000001807030224 */ /* 0x000fe400078e0204 */
[----:B--2---:R-:W-:Y:S02]  /*5110*/  IMAD R4, R8, R27, R23 ;  /* 0x0000001b08047224 */ /* 0x004fe400078e0217 */
[----:B---3--:R-:W-:Y:S02]  /*5120*/  IMAD R3, R6, R31, R3 ;  /* 0x0000001f06037224 */ /* 0x008fe400078e0203 */
[----:B------:R-:W-:Y:S02]  /*5130*/  IMAD R4, R4, R20, R5 ;  /* 0x0000001404047224 */ /* 0x000fe400078e0205 */
[----:B------:R-:W-:-:S02]  /*5140*/  IMAD.MOV.U32 R8, RZ, RZ, 0x1 ;  /* 0x00000001ff087424 */ /* 0x000fc400078e00ff */
[----:B------:R-:W-:Y:S01]  /*5150*/  IMAD.MOV.U32 R6, RZ, RZ, R22 ;  /* 0x000000ffff067224 */ /* 0x000fe200078e0016 */
[----:B------:R-:W-:Y:S02]  /*5160*/  SEL R20, R4, R3, !P0 ;  /* 0x0000000304147207 */ /* 0x000fe40004000000 */
[----:B------:R-:W-:-:S07]  /*5170*/  SEL R21, R3, R4, !P0 ;  /* 0x0000000403157207 */ /* 0x000fce0004000000 */
.L_x_105:
[----:B------:R-:W-:-:S08]  /*5180*/  NOP ;  /* 0x0000000000007918 */ /* 0x000fd00000000000 */
[----:B------:R-:W0:-:S00]  /*5190*/  USETMAXREG.DEALLOC.CTAPOOL 0x28 ;  /* 0x00000028000079c8 */ /* 0x000e0000080e0500 */
[----:B0-----:R-:W-:-:S13]  /*51a0*/  ISETP.NE.AND P0, PT, R0, RZ, PT ;  /* 0x000000ff0000720c */ /* 0x001fda0003f05270 */
[----:B------:R-:W-:Y:S05]  /*51b0*/  @P0 EXIT ;  /* 0x000000000000094d */ /* 0x000fea0003800000 */
[----:B------:R-:W-:Y:S01]  /*51c0*/  LOP3.LUT P0, RZ, R8, 0xff, RZ, 0xc0, !PT ;  /* 0x000000ff08ff7812 */ /* 0x000fe2000780c0ff */
[----:B------:R-:W-:Y:S02]  /*51d0*/  IMAD.MOV.U32 R0, RZ, RZ, 0x1 ;  /* 0x00000001ff007424 */ /* 0x000fe400078e00ff */
[----:B------:R-:W-:-:S10]  /*51e0*/  IMAD.MOV.U32 R3, RZ, RZ, RZ ;  /* 0x000000ffff037224 */ /* 0x000fd400078e00ff */
[----:B------:R-:W-:Y:S05]  /*51f0*/  @!P0 BRA `(.L_x_108) ;  /* 0x0000000c00788947 */ /* 0x000fea0003800000 */
[----:B------:R-:W0:Y:S01]  /*5200*/  LDC R0, c[0x0][0x28c] ;  /* 0x0000a300ff007b82 */ /* 0x000e220000000800 */
[----:B------:R-:W1:Y:S01]  /*5210*/  S2R R11, SR_CgaCtaId ;  /* 0x00000000000b7919 */ /* 0x000e620000008800 */
[----:B------:R-:W-:Y:S01]  /*5220*/  ULDC UR5, c[0x0][0x658] ;  /* 0x0001960000057ab9 */ /* 0x000fe20000000800 */
[----:B------:R-:W-:Y:S01]  /*5230*/  UMOV UR7, 0xffffffff ;  /* 0xffffffff00077882 */ /* 0x000fe20000000000 */
[----:B------:R-:W-:Y:S01]  /*5240*/  ULDC UR6, c[0x0][0xc] ;  /* 0x0000030000067ab9 */ /* 0x000fe20000000800 */
[----:B------:R-:W-:Y:S01]  /*5250*/  USHF.L.U32 UR9, UR7, UR5, URZ ;  /* 0x0000000507097299 */ /* 0x000fe2000800063f */
[----:B------:R-:W-:Y:S01]  /*5260*/  BSSY B0, `(.L_x_108) ;  /* 0x00000d7000007945 */ /* 0x000fe20003800000 */
[----:B------:R-:W-:Y:S01]  /*5270*/  UMOV UR8, 0x1 ;  /* 0x0000000100087882 */ /* 0x000fe20000000000 */
[----:B------:R-:W-:Y:S01]  /*5280*/  ULDC UR7, c[0x0][0x10] ;  /* 0x0000040000077ab9 */ /* 0x000fe20000000800 */
[----:B------:R-:W-:Y:S01]  /*5290*/  USHF.L.U32 UR5, UR8, UR5, URZ ;  /* 0x0000000508057299 */ /* 0x000fe2000800063f */
[----:B------:R-:W-:Y:S01]  /*52a0*/  IMAD.MOV.U32 R9, RZ, RZ, 0x1 ;  /* 0x00000001ff097424 */ /* 0x000fe200078e00ff */
[----:B------:R-:W-:Y:S01]  /*52b0*/  UIMAD.WIDE.U32 UR6, UR6, UR7, URZ ;  /* 0x00000007060672a5 */ /* 0x000fe2000f8e003f */
[----:B------:R-:W-:Y:S01]  /*52c0*/  LOP3.LUT R8, R19, 0x2, RZ, 0xfc, !PT ;  /* 0x0000000213087812 */ /* 0x000fe200078efcff */
[----:B------:R-:W-:Y:S01]  /*52d0*/  ULDC UR8, c[0x0][0x14] ;  /* 0x0000050000087ab9 */ /* 0x000fe20000000800 */
[----:B------:R-:W-:Y:S01]  /*52e0*/  ULDC UR4, c[0x0][0x600] ;  /* 0x0001800000047ab9 */ /* 0x000fe20000000800 */
[----:B------:R-:W-:-:S02]  /*52f0*/  UIMAD.WIDE.U32 UR30, UR6, UR8, URZ ;  /* 0x00000008061e72a5 */ /* 0x000fc4000f8e003f */
[----:B------:R-:W-:Y:S02]  /*5300*/  UIMAD UR7, UR7, UR8, URZ ;  /* 0x00000008070772a4 */ /* 0x000fe4000f8e023f */
[----:B------:R-:W-:Y:S02]  /*5310*/  UIADD3 UR4, UR4, -0x1, URZ ;  /* 0xffffffff04047890 */ /* 0x000fe4000fffe03f */
[----:B------:R-:W-:Y:S02]  /*5320*/  ULOP3.LUT UR6, URZ, UR9, URZ, 0x33, !UPT ;  /* 0x000000093f067292 */ /* 0x000fe4000f8e333f */
[----:B------:R-:W-:Y:S01]  /*5330*/  UIADD3 UR7, UR31, UR7, URZ ;  /* 0x000000071f077290 */ /* 0x000fe2000fffe03f */
[----:B0-----:R-:W-:Y:S01]  /*5340*/  VIADD R0, R0, 0xff ;  /* 0x000000ff00007836 */ /* 0x001fe20000000000 */
[----:B------:R-:W-:-:S04]  /*5350*/  ULDC.64 UR38, c[0x0][0x198] ;  /* 0x0000660000267ab9 */ /* 0x000fc80000000a00 */
[----:B------:R-:W-:-:S04]  /*5360*/  SHF.R.S32.HI R3, RZ, 0x1f, R0 ;  /* 0x0000001fff037819 */ /* 0x000fc80000011400 */
[----:B------:R-:W-:Y:S01]  /*5370*/  LEA.HI R10, R3, R0, RZ, 0x8 ;  /* 0x00000000030a7211 */ /* 0x000fe200078f40ff */
[C---:B-1----:R-:W-:Y:S02]  /*5380*/  IMAD.SHL.U32 R4, R11.reuse, 0x800, RZ ;  /* 0x000008000b047824 */ /* 0x042fe400078e00ff */
[----:B------:R-:W-:Y:S01]  /*5390*/  IMAD.SHL.U32 R11, R11, 0x10, RZ ;  /* 0x000000100b0b7824 */ /* 0x000fe200078e00ff */
[----:B------:R-:W-:Y:S01]  /*53a0*/  SHF.R.S32.HI R10, RZ, 0x8, R10 ;  /* 0x00000008ff0a7819 */ /* 0x000fe2000001140a */
[----:B------:R-:W-:Y:S01]  /*53b0*/  IMAD.MOV.U32 R0, RZ, RZ, 0x1 ;  /* 0x00000001ff007424 */ /* 0x000fe200078e00ff */
[----:B------:R-:W-:Y:S01]  /*53c0*/  LOP3.LUT R4, R4, 0x800, RZ, 0xc0, !PT ;  /* 0x0000080004047812 */ /* 0x000fe200078ec0ff */
[----:B------:R-:W-:Y:S01]  /*53d0*/  IMAD.MOV.U32 R3, RZ, RZ, RZ ;  /* 0x000000ffff037224 */ /* 0x000fe200078e00ff */
[----:B------:R-:W-:Y:S01]  /*53e0*/  LOP3.LUT R11, R11, 0x10, RZ, 0xc0, !PT ;  /* 0x000000100b0b7812 */ /* 0x000fe200078ec0ff */
[----:B------:R-:W-:Y:S01]  /*53f0*/  VIADD R13, R10, 0x1 ;  /* 0x000000010a0d7836 */ /* 0x000fe20000000000 */
[----:B------:R-:W-:-:S07]  /*5400*/  LOP3.LUT R12, R4, 0x30100, RZ, 0xfc, !PT ;  /* 0x00030100040c7812 */ /* 0x000fce00078efcff */
.L_x_119:
[----:B------:R-:W-:-:S03]  /*5410*/  UMOV UR8, 0xffffffff ;  /* 0xffffffff00087882 */ /* 0x000fc60000000000 */
[----:B------:R-:W-:Y:S05]  /*5420*/  BRA.DIV UR8, `(.L_x_109) ;  /* 0x0000000e08b07947 */ /* 0x000fea000b800000 */
[----:B------:R-:W-:-:S13]  /*5430*/  ELECT P6, URZ, PT ;  /* 0x00000000003f782f */ /* 0x000fda00038c0000 */
.L_x_129:
[----:B------:R-:W0:Y:S01]  /*5440*/  LDC R4, c[0x0][0x28c] ;  /* 0x0000a300ff047b82 */ /* 0x000e220000000800 */
[----:B------:R-:W-:Y:S01]  /*5450*/  BSSY B1, `(.L_x_110) ;  /* 0x0000044000017945 */ /* 0x000fe20003800000 */
[----:B0-----:R-:W-:-:S13]  /*5460*/  ISETP.LT.OR P6, PT, R4, 0x1, !P6 ;  /* 0x000000010400780c */ /* 0x001fda00077c1670 */
[----:B------:R-:W-:Y:S05]  /*5470*/  @P6 BRA `(.L_x_111) ;  /* 0x0000000400046947 */ /* 0x000fea0003800000 */
[----:B------:R-:W-:Y:S02]  /*5480*/  IMAD.SHL.U32 R21, R21, 0x100, RZ ;  /* 0x0000010015157824 */ /* 0x000fe400078e00ff */
[----:B------:R-:W-:Y:S02]  /*5490*/  IMAD R20, R20, 0x20, R11 ;  /* 0x0000002014147824 */ /* 0x000fe400078e020b */
[----:B------:R-:W-:Y:S02]  /*54a0*/  IMAD.MOV.U32 R24, RZ, RZ, RZ ;  /* 0x000000ffff187224 */ /* 0x000fe400078e00ff */
[----:B------:R-:W-:Y:S02]  /*54b0*/  IMAD.MOV.U32 R4, RZ, RZ, R13 ;  /* 0x000000ffff047224 */ /* 0x000fe400078e000d */
[----:B------:R-:W-:Y:S02]  /*54c0*/  IMAD.MOV.U32 R5, RZ, RZ, R0 ;  /* 0x000000ffff057224 */ /* 0x000fe400078e0000 */
[----:B------:R-:W-:-:S07]  /*54d0*/  IMAD.MOV.U32 R7, RZ, RZ, R3 ;  /* 0x000000ffff077224 */ /* 0x000fce00078e0003 */
.L_x_114:
[----:B------:R-:W0:Y:S01]  /*54e0*/  S2R R15, SR_CgaCtaId ;  /* 0x00000000000f7919 */ /* 0x000e220000008800 */
[----:B------:R-:W-:Y:S02]  /*54f0*/  MOV R14, 0x400 ;  /* 0x00000400000e7802 */ /* 0x000fe40000000f00 */
[----:B------:R-:W-:Y:S02]  /*5500*/  LOP3.LUT P1, RZ, R18, 0x7f, RZ, 0xc0, !PT ;  /* 0x0000007f12ff7812 */ /* 0x000fe4000782c0ff */
[----:B0-----:R-:W-:Y:S02]  /*5510*/  LEA R22, R15, R14, 0x18 ;  /* 0x0000000e0f167211 */ /* 0x001fe400078ec0ff */
[----:B------:R-:W-:-:S09]  /*5520*/  SHF.L.U32 R14, R5, 0x1f, RZ ;  /* 0x0000001f050e7819 */ /* 0x000fd200000006ff */
[----:B------:R-:W0:Y:S01]  /*5530*/  @!P1 LDC R15, c[0x0][0x500] ;  /* 0x00014000ff0f9b82 */ /* 0x000e220000000800 */
[----:B------:R-:W-:-:S04]  /*5540*/  IMAD R23, R7, 0x8, R22 ;  /* 0x0000000807177824 */ /* 0x000fc800078e0216 */
[----:B------:R-:W1:Y:S02]  /*5550*/  SYNCS.PHASECHK.TRANS64.TRYWAIT P0, [R23+URZ+0x18], R14 ;  /* 0x0000180e170075a7 */ /* 0x000e64000800017f */
[----:B-1----:R-:W-:Y:S05]  /*5560*/  @!P0 BRA `(.L_x_112) ;  /* 0x0000000c00808947 */ /* 0x002fea0003800000 */
.L_x_130:
[----:B-1----:R-:W-:Y:S01]  /*5570*/  PRMT R14, R8, 0x9910, RZ ;  /* 0x00009910080e7816 */ /* 0x002fe200000000ff */
[----:B0-----:R0:W-:Y:S03]  /*5580*/  @!P1 SYNCS.ARRIVE.TRANS64 RZ, [R23+URZ], R15 ;  /* 0x0000000f17ff99a7 */ /* 0x0011e6000800003f */
[----:B------:R-:W-:-:S13]  /*5590*/  ISETP.NE.AND P0, PT, R14, 0x2, PT ;  /* 0x000000020e00780c */ /* 0x000fda0003f05270 */
[----:B0-----:R-:W-:Y:S05]  /*55a0*/  @P0 BRA `(.L_x_113) ;  /* 0x0000000000040947 */ /* 0x001fea0003800000 */
[----:B------:R-:W-:Y:S01]  /*55b0*/  BPT.TRAP 0x1 ;  /* 0x000000040000795c */ /* 0x000fe20000300000 */
.L_x_113:
[----:B------:R-:W-:Y:S01]  /*55c0*/  R2UR UR8, R22 ;  /* 0x00000000160872ca */ /* 0x000fe200000e0000 */
[C---:B------:R-:W-:Y:S01]  /*55d0*/  IMAD R14, R7.reuse, 0x2000, R12 ;  /* 0x00002000070e7824 */ /* 0x040fe200078e020c */
[----:B------:R-:W-:Y:S01]  /*55e0*/  R2UR UR26, R24 ;  /* 0x00000000181a72ca */ /* 0x000fe200000e0000 */
[----:B------:R-:W-:Y:S01]  /*55f0*/  IMAD R22, R7, 0x10000, R22 ;  /* 0x0001000007167824 */ /* 0x000fe200078e0216 */
[----:B------:R-:W-:Y:S01]  /*5600*/  R2UR UR25, R23 ;  /* 0x00000000171972ca */ /* 0x000fe200000e0000 */
[----:B------:R-:W-:Y:S01]  /*5610*/  VIADD R4, R4, 0xffffffff ;  /* 0xffffffff04047836 */ /* 0x000fe20000000000 */
[----:B------:R-:W-:Y:S01]  /*5620*/  R2UR UR32, R14 ;  /* 0x000000000e2072ca */ /* 0x000fe200000e0000 */
[----:B------:R-:W-:Y:S01]  /*5630*/  UIADD3 UR14, UP0, UR38, 0xf0, URZ ;  /* 0x000000f0260e7890 */ /* 0x000fe2000ff1e03f */
[----:B------:R-:W-:Y:S01]  /*5640*/  R2UR UR16, R22 ;  /* 0x00000000161072ca */ /* 0x000fe200000e0000 */
[----:B------:R-:W-:Y:S01]  /*5650*/  UIADD3 UR40, UP1, UR38, 0x1f0, URZ ;  /* 0x000001f026287890 */ /* 0x000fe2000ff3e03f */
[----:B------:R-:W-:Y:S01]  /*5660*/  R2UR UR28, R6 ;  /* 0x00000000061c72ca */ /* 0x000fe200000e0000 */
[----:B------:R-:W-:Y:S01]  /*5670*/  UIADD3.X UR15, URZ, UR39, URZ, UP0, !UPT ;  /* 0x000000273f0f7290 */ /* 0x000fe200087fe43f */
[----:B------:R-:W-:Y:S01]  /*5680*/  R2UR UR27, R21 ;  /* 0x00000000151b72ca */ /* 0x000fe200000e0000 */
[----:B------:R-:W-:Y:S01]  /*5690*/  UIADD3.X UR41, URZ, UR39, URZ, UP1, !UPT ;  /* 0x000000273f297290 */ /* 0x000fe20008ffe43f */
[----:B------:R-:W-:Y:S01]  /*56a0*/  R2UR UR35, R20 ;  /* 0x00000000142372ca */ /* 0x000fe200000e0000 */
[----:B------:R-:W-:Y:S01]  /*56b0*/  UIADD3 UR18, UR26, 0x80, URZ ;  /* 0x000000801a127890 */ /* 0x000fe2000fffe03f */
[----:B------:R-:W-:Y:S01]  /*56c0*/  ISETP.GT.AND P1, PT, R4, 0x1, PT ;  /* 0x000000010400780c */ /* 0x000fe20003f24270 */
[----:B------:R-:W-:Y:S01]  /*56d0*/  VIADD R7, R7, 0x1 ;  /* 0x0000000107077836 */ /* 0x000fe20000000000 */
[----:B------:R-:W-:Y:S01]  /*56e0*/  UMOV UR22, 0x0 ;  /* 0x0000000000167882 */ /* 0x000fe20000000000 */
[----:B------:R-:W-:Y:S01]  /*56f0*/  UIADD3 UR32, UR8, UR32, URZ ;  /* 0x0000002008207290 */ /* 0x000fe2000fffe03f */
[----:B------:R-:W-:Y:S01]  /*5700*/  VIADD R24, R24, 0x100 ;  /* 0x0000010018187836 */ /* 0x000fe20000000000 */
[----:B------:R-:W-:Y:S01]  /*5710*/  UIADD3 UR24, UR16, 0x100, URZ ;  /* 0x0000010010187890 */ /* 0x000fe2000fffe03f */
[----:B------:R-:W-:Y:S01]  /*5720*/  ISETP.NE.AND P0, PT, R7, 0x3, PT ;  /* 0x000000030700780c */ /* 0x000fe20003f05270 */
[----:B------:R-:W-:-:S02]  /*5730*/  UIADD3 UR16, UR16, 0x8100, URZ ;  /* 0x0000810010107890 */ /* 0x000fc4000fffe03f */
[----:B------:R-:W-:Y:S01]  /*5740*/  UIADD3 UR8, UR32, 0x1000, URZ ;  /* 0x0000100020087890 */ /* 0x000fe2000fffe03f */
[----:B------:R-:W-:Y:S01]  /*5750*/  SEL R14, RZ, 0x1, P0 ;  /* 0x00000001ff0e7807 */ /* 0x000fe20000000000 */
[----:B------:R-:W-:Y:S01]  /*5760*/  UMOV UR23, 0x10000000 ;  /* 0x1000000000177882 */ /* 0x000fe20000000000 */
[----:B------:R-:W-:Y:S01]  /*5770*/  UMOV UR17, UR25 ;  /* 0x0000001900117c82 */ /* 0x000fe20008000000 */
[----:B------:R-:W-:Y:S01]  /*5780*/  UMOV UR20, UR28 ;  /* 0x0000001c00147c82 */ /* 0x000fe20008000000 */
[----:B------:R-:W-:Y:S01]  /*5790*/  UMOV UR19, UR27 ;  /* 0x0000001b00137c82 */ /* 0x000fe20008000000 */
[----:B------:R-:W-:Y:S01]  /*57a0*/  UMOV UR13, 0x30000 ;  /* 0x00030000000d7882 */ /* 0x000fe20000000000 */
[----:B------:R-:W-:Y:S01]  /*57b0*/  UMOV UR33, UR25 ;  /* 0x0000001900217c82 */ /* 0x000fe20008000000 */
[----:B------:R-:W-:Y:S01]  /*57c0*/  UMOV UR34, UR26 ;  /* 0x0000001a00227c82 */ /* 0x000fe20008000000 */
[----:B------:R-:W-:Y:S01]  /*57d0*/  UMOV UR36, UR28 ;  /* 0x0000001c00247c82 */ /* 0x000fe20008000000 */
[----:B------:R0:W-:Y:S01]  /*57e0*/  UTMALDG.3D [UR24], [UR14], desc[UR22] ;  /* 0x000016180e0075b4 */ /* 0x0001e20008011000 */
[----:B------:R-:W-:Y:S01]  /*57f0*/  UMOV UR9, UR25 ;  /* 0x0000001900097c82 */ /* 0x000fe20008000000 */
[----:B------:R-:W-:Y:S01]  /*5800*/  UMOV UR12, UR28 ;  /* 0x0000001c000c7c82 */ /* 0x000fe20008000000 */
[----:B------:R-:W-:Y:S01]  /*5810*/  UMOV UR11, UR35 ;  /* 0x00000023000b7c82 */ /* 0x000fe20008000000 */
[----:B------:R-:W-:Y:S01]  /*5820*/  UMOV UR10, UR18 ;  /* 0x00000012000a7c82 */ /* 0x000fe20008000000 */
[----:B------:R-:W-:-:S02]  /*5830*/  LOP3.LUT R5, R5, R14, RZ, 0x3c, !PT ;  /* 0x0000000e05057212 */ /* 0x000fc400078e3cff */
[----:B------:R-:W-:Y:S01]  /*5840*/  SEL R7, R7, RZ, P0 ;  /* 0x000000ff07077207 */ /* 0x000fe20000000000 */
[----:B------:R0:W-:Y:S01]  /*5850*/  UTMALDG.3D [UR16], [UR14], desc[UR22] ;  /* 0x000016100e0075b4 */ /* 0x0001e20008011000 */
[----:B------:R0:W-:Y:S01]  /*5860*/  UTMALDG.3D.MULTICAST [UR32], [UR40], UR13, desc[UR22] ;  /* 0x00001620280073b4 */ /* 0x0001e2000801180d */
[----:B------:R0:W-:Y:S02]  /*5870*/  UTMALDG.3D.MULTICAST [UR8], [UR40], UR13, desc[UR22] ;  /* 0x00001608280073b4 */ /* 0x0001e4000801180d */
[----:B0-----:R-:W-:Y:S05]  /*5880*/  @P1 BRA `(.L_x_114) ;  /* 0xfffffffc00141947 */ /* 0x001fea000383ffff */
.L_x_111:
[----:B------:R-:W-:Y:S05]  /*5890*/  BSYNC B1 ;  /* 0x0000000000017941 */ /* 0x000fea0003800000 */
.L_x_110:
[----:B------:R-:W-:Y:S01]  /*58a0*/  LOP3.LUT P1, RZ, R9, 0xff, RZ, 0xc0, !PT ;  /* 0x000000ff09ff7812 */ /* 0x000fe2000782c0ff */
[C---:B------:R-:W-:Y:S01]  /*58b0*/  IMAD.IADD R6, R10.reuse, 0x1, R3 ;  /* 0x000000010a067824 */ /* 0x040fe200078e0203 */
[----:B------:R-:W-:Y:S01]  /*58c0*/  ULDC.64 UR8, c[0x0][0x650] ;  /* 0x0001940000087ab9 */ /* 0x000fe20000000a00 */
[----:B------:R-:W-:Y:S01]  /*58d0*/  ISETP.GE.U32.AND P2, PT, R10, 0x3, PT ;  /* 0x000000030a00780c */ /* 0x000fe20003f46070 */
[----:B------:R-:W-:Y:S01]  /*58e0*/  BSSY B1, `(.L_x_115) ;  /* 0x000006c000017945 */ /* 0x000fe20003800000 */
[----:B------:R-:W-:Y:S01]  /*58f0*/  IMAD.MOV.U32 R21, RZ, RZ, -0x1 ;  /* 0xffffffffff157424 */ /* 0x000fe200078e00ff */
[----:B------:R-:W-:Y:S01]  /*5900*/  ISETP.GT.U32.AND P0, PT, R6, 0x2, PT ;  /* 0x000000020600780c */ /* 0x000fe20003f04070 */
[----:B------:R-:W-:Y:S01]  /*5910*/  IMAD.MOV.U32 R20, RZ, RZ, -0x1 ;  /* 0xffffffffff147424 */ /* 0x000fe200078e00ff */
[----:B------:R-:W-:Y:S02]  /*5920*/  PRMT R9, RZ, 0x7610, R9 ;  /* 0x00007610ff097816 */ /* 0x000fe40000000009 */
[----:B------:R-:W-:-:S03]  /*5930*/  ISETP.LT.U32.AND P0, PT, R10, 0x3, P0 ;  /* 0x000000030a00780c */ /* 0x000fc60000701070 */
[----:B------:R-:W0:Y:S01]  /*5940*/  @P1 S2R R5, SR_CgaCtaId ;  /* 0x0000000000051919 */ /* 0x000e220000008800 */
[----:B------:R-:W-:-:S04]  /*5950*/  @P1 MOV R4, 0x400 ;  /* 0x0000040000041802 */ /* 0x000fc80000000f00 */
[----:B0-----:R-:W-:Y:S01]  /*5960*/  @P1 LEA R3, R5, R4, 0x18 ;  /* 0x0000000405031211 */ /* 0x001fe200078ec0ff */
[----:B------:R-:W-:-:S03]  /*5970*/  IMAD.WIDE.U32 R4, R6, -0x55555555, RZ ;  /* 0xaaaaaaab06047825 */ /* 0x000fc600078e00ff */
[----:B------:R0:W-:Y:S01]  /*5980*/  @P1 SYNCS.ARRIVE.TRANS64.A1T0 RZ, [R3+URZ+0x48], RZ ;  /* 0x000048ff03ff19a7 */ /* 0x0001e2000810003f */
[----:B------:R-:W-:Y:S02]  /*5990*/  IADD3 R16, P1, R16, UR30, RZ ;  /* 0x0000001e10107c10 */ /* 0x000fe4000ff3e0ff */
[----:B------:R-:W-:Y:S02]  /*59a0*/  SHF.R.U32.HI R5, RZ, 0x1, R5 ;  /* 0x00000001ff057819 */ /* 0x000fe40000011605 */
[----:B------:R-:W-:Y:S02]  /*59b0*/  IADD3.X R17, R17, UR7, RZ, P1, !PT ;  /* 0x0000000711117c10 */ /* 0x000fe40008ffe4ff */
[----:B------:R-:W-:Y:S02]  /*59c0*/  PRMT R4, RZ, 0x7610, R4 ;  /* 0x00007610ff047816 */ /* 0x000fe40000000004 */
[----:B0-----:R-:W-:Y:S02]  /*59d0*/  SEL R3, RZ, 0x1, !P0 ;  /* 0x00000001ff037807 */ /* 0x001fe40004000000 */
[----:B------:R-:W-:-:S02]  /*59e0*/  ISETP.GE.U32.AND P0, PT, R16, UR8, PT ;  /* 0x0000000810007c0c */ /* 0x000fc4000bf06070 */
[----:B------:R-:W-:Y:S01]  /*59f0*/  LOP3.LUT R0, R0, R3, RZ, 0x3c, !PT ;  /* 0x0000000300007212 */ /* 0x000fe200078e3cff */
[----:B------:R-:W-:Y:S01]  /*5a00*/  IMAD R3, R5, -0x3, R6 ;  /* 0xfffffffd05037824 */ /* 0x000fe200078e0206 */
[----:B------:R-:W-:Y:S01]  /*5a10*/  ISETP.GE.U32.AND.EX P0, PT, R17, UR9, PT, P0 ;  /* 0x0000000911007c0c */ /* 0x000fe2000bf06100 */
[----:B------:R-:W-:Y:S01]  /*5a20*/  IMAD.MOV.U32 R6, RZ, RZ, -0x1 ;  /* 0xffffffffff067424 */ /* 0x000fe200078e00ff */
[----:B------:R-:W-:-:S11]  /*5a30*/  @P2 LOP3.LUT R0, R0, 0x1, R5, 0x78, !PT ;  /* 0x0000000100002812 */ /* 0x000fd600078e7805 */
[----:B------:R-:W-:Y:S05]  /*5a40*/  @P0 BRA `(.L_x_116) ;  /* 0x0000000400540947 */ /* 0x000fea0003800000 */
[----:B------:R-:W0:Y:S01]  /*5a50*/  S2R R15, SR_CTAID.X ;  /* 0x00000000000f7919 */ /* 0x000e220000002500 */
[----:B------:R-:W-:Y:S01]  /*5a60*/  ULDC.64 UR8, c[0x0][0x628] ;  /* 0x00018a0000087ab9 */ /* 0x000fe20000000a00 */
[----:B------:R-:W-:Y:S01]  /*5a70*/  ULDC UR11, c[0x0][0x630] ;  /* 0x00018c00000b7ab9 */ /* 0x000fe20000000800 */
[----:B------:R-:W-:Y:S01]  /*5a80*/  ISETP.NE.U32.AND P0, PT, RZ, UR8, PT ;  /* 0x00000008ff007c0c */ /* 0x000fe2000bf05070 */
[----:B------:R-:W1:Y:S01]  /*5a90*/  S2R R20, SR_CTAID.Y ;  /* 0x0000000000147919 */ /* 0x000e620000002600 */
[----:B------:R-:W-:Y:S01]  /*5aa0*/  ULDC UR12, c[0x0][0x150] ;  /* 0x00005400000c7ab9 */ /* 0x000fe20000000800 */
[----:B------:R-:W-:Y:S01]  /*5ab0*/  IMAD.MOV.U32 R4, RZ, RZ, R16 ;  /* 0x000000ffff047224 */ /* 0x000fe200078e0010 */
[----:B------:R-:W-:Y:S01]  /*5ac0*/  ISETP.NE.AND.EX P0, PT, RZ, UR9, PT, P0 ;  /* 0x00000009ff007c0c */ /* 0x000fe2000bf05300 */
[----:B------:R-:W-:Y:S01]  /*5ad0*/  IMAD.MOV.U32 R5, RZ, RZ, R17 ;  /* 0x000000ffff057224 */ /* 0x000fe200078e0011 */
[----:B0-----:R-:W-:-:S11]  /*5ae0*/  I2FP.F32.U32 R22, R15 ;  /* 0x0000000f00167245 */ /* 0x001fd60000201000 */
[----:B------:R-:W-:Y:S05]  /*5af0*/  @!P0 BRA `(.L_x_117) ;  /* 0x0000000000288947 */ /* 0x000fea0003800000 */
[----:B------:R-:W-:Y:S02]  /*5b00*/  ULDC UR10, c[0x0][0x634] ;  /* 0x00018d00000a7ab9 */ /* 0x000fe40000000800 */
[----:B------:R-:W-:-:S05]  /*5b10*/  IADD3 R5, P0, R16, UR10, RZ ;  /* 0x0000000a10057c10 */ /* 0x000fca000ff1e0ff */
[----:B------:R-:W-:-:S04]  /*5b20*/  IMAD.X R21, RZ, RZ, R17, P0 ;  /* 0x000000ffff157224 */ /* 0x000fc800000e0611 */
[----:B------:R-:W-:-:S04]  /*5b30*/  IMAD.WIDE.U32 R6, R21, UR8, RZ ;  /* 0x0000000815067c25 */ /* 0x000fc8000f8e00ff */
[----:B------:R-:W-:-:S04]  /*5b40*/  IMAD.WIDE.U32 R6, P0, R5, UR9, R6 ;  /* 0x0000000905067c25 */ /* 0x000fc8000f800006 */
[----:B------:R-:W-:-:S04]  /*5b50*/  IMAD.WIDE.U32 R4, R5, UR8, RZ ;  /* 0x0000000805047c25 */ /* 0x000fc8000f8e00ff */
[----:B------:R-:W-:Y:S01]  /*5b60*/  IMAD.MOV.U32 R4, RZ, RZ, R7 ;  /* 0x000000ffff047224 */ /* 0x000fe200078e0007 */
[----:B------:R-:W-:Y:S01]  /*5b70*/  IADD3 RZ, P1, R5, R6, RZ ;  /* 0x0000000605ff7210 */ /* 0x000fe20007f3e0ff */
[----:B------:R-:W-:-:S04]  /*5b80*/  IMAD.X R5, RZ, RZ, RZ, P0 ;  /* 0x000000ffff057224 */ /* 0x000fc800000e06ff */
[----:B------:R-:W-:-:S08]  /*5b90*/  IMAD.WIDE.U32.X R4, R21, UR9, R4, P1 ;  /* 0x0000000915047c25 */ /* 0x000fd000088e0404 */
.L_x_117:
[--C-:B------:R-:W-:Y:S01]  /*5ba0*/  SHF.R.U64 R14, R4, UR11, R5.reuse ;  /* 0x0000000b040e7c19 */ /* 0x100fe20008001205 */
[----:B------:R-:W-:Y:S01]  /*5bb0*/  FMUL R22, R22, UR12 ;  /* 0x0000000c16167c20 */ /* 0x000fe20008400000 */
[----:B------:R-:W-:Y:S01]  /*5bc0*/  SHF.R.U32.HI R4, RZ, UR11, R5 ;  /* 0x0000000bff047c19 */ /* 0x000fe20008011605 */
[----:B------:R-:W0:Y:S01]  /*5bd0*/  LDC R6, c[0x0][0x144] ;  /* 0x00005100ff067b82 */ /* 0x000e220000000800 */
[----:B------:R-:W-:Y:S01]  /*5be0*/  IADD3 R5, P0, RZ, -R14, RZ ;  /* 0x8000000eff057210 */ /* 0x000fe20007f1e0ff */
[----:B------:R-:W-:Y:S01]  /*5bf0*/  ULDC UR10, c[0x0][0x154] ;  /* 0x00005500000a7ab9 */ /* 0x000fe20000000800 */
[----:B-1----:R-:W-:Y:S01]  /*5c00*/  I2FP.F32.U32 R7, R20 ;  /* 0x0000001400077245 */ /* 0x002fe20000201000 */
[----:B------:R-:W1:Y:S01]  /*5c10*/  F2I.U32.TRUNC.NTZ R22, R22 ;  /* 0x0000001600167305 */ /* 0x000e62000020f000 */
[----:B------:R-:W-:Y:S01]  /*5c20*/  ULDC.64 UR8, c[0x0][0x620] ;  /* 0x0001880000087ab9 */ /* 0x000fe20000000a00 */
[----:B------:R-:W-:Y:S01]  /*5c30*/  IMAD.X R4, RZ, RZ, ~R4, P0 ;  /* 0x000000ffff047224 */ /* 0x000fe200000e0e04 */
[----:B------:R-:W-:Y:S01]  /*5c40*/  ISETP.NE.AND P2, PT, R2, 0x1, PT ;  /* 0x000000010200780c */ /* 0x000fe20003f45270 */
[----:B------:R-:W-:Y:S01]  /*5c50*/  FMUL R23, R7, UR10 ;  /* 0x0000000a07177c20 */ /* 0x000fe20008400000 */
[----:B------:R-:W2:Y:S01]  /*5c60*/  LDC R25, c[0x0][0x148] ;  /* 0x00005200ff197b82 */ /* 0x000ea20000000800 */
[----:B------:R-:W-:Y:S01]  /*5c70*/  IMAD R4, R4, UR8, RZ ;  /* 0x0000000804047c24 */ /* 0x000fe2000f8e02ff */
[----:B------:R-:W-:-:S02]  /*5c80*/  ULDC.64 UR10, c[0x0][0x640] ;  /* 0x00019000000a7ab9 */ /* 0x000fc40000000a00 */
[----:B------:R-:W-:Y:S01]  /*5c90*/  ISETP.NE.U32.AND P0, PT, RZ, UR10, PT ;  /* 0x0000000aff007c0c */ /* 0x000fe2000bf05070 */
[----:B------:R-:W3:Y:S01]  /*5ca0*/  F2I.U32.TRUNC.NTZ R23, R23 ;  /* 0x0000001700177305 */ /* 0x000ee2000020f000 */
[C---:B------:R-:W-:Y:S02]  /*5cb0*/  IMAD R7, R5.reuse, UR9, R4 ;  /* 0x0000000905077c24 */ /* 0x040fe4000f8e0204 */
[----:B------:R-:W-:Y:S01]  /*5cc0*/  IMAD.WIDE.U32 R4, R5, UR8, R16 ;  /* 0x0000000805047c25 */ /* 0x000fe2000f8e0010 */
[----:B------:R-:W-:Y:S01]  /*5cd0*/  ULDC UR8, c[0x0][0x618] ;  /* 0x0001860000087ab9 */ /* 0x000fe20000000800 */
[----:B------:R-:W-:Y:S02]  /*5ce0*/  ISETP.NE.AND.EX P0, PT, RZ, UR11, PT, P0 ;  /* 0x0000000bff007c0c */ /* 0x000fe4000bf05300 */
[----:B------:R-:W-:Y:S02]  /*5cf0*/  IMAD.IADD R5, R5, 0x1, R7 ;  /* 0x0000000105057824 */ /* 0x000fe400078e0207 */
[----:B-1----:R-:W-:-:S03]  /*5d00*/  IMAD.MOV R22, RZ, RZ, -R22 ;  /* 0x000000ffff167224 */ /* 0x002fc600078e0a16 */
[----:B------:R-:W-:Y:S01]  /*5d10*/  SHF.R.U64 R21, R4, UR8, R5 ;  /* 0x0000000804157c19 */ /* 0x000fe20008001205 */
[----:B0-----:R-:W-:Y:S01]  /*5d20*/  IMAD R15, R6, R22, R15 ;  /* 0x00000016060f7224 */ /* 0x001fe200078e020f */
[----:B------:R-:W-:Y:S01]  /*5d30*/  SHF.R.U32.HI R4, RZ, UR8, R5 ;  /* 0x00000008ff047c19 */ /* 0x000fe20008011605 */
[----:B------:R-:W-:Y:S01]  /*5d40*/  ULDC UR8, c[0x0][0x608] ;  /* 0x0001820000087ab9 */ /* 0x000fe20000000800 */
[----:B---3--:R-:W-:Y:S02]  /*5d50*/  IMAD.MOV R6, RZ, RZ, -R23 ;  /* 0x000000ffff067224 */ /* 0x008fe400078e0a17 */
[--C-:B------:R-:W-:Y:S02]  /*5d60*/  SHF.R.U64 R22, R21, UR8, R4.reuse ;  /* 0x0000000815167c19 */ /* 0x100fe40008001204 */
[----:B------:R-:W-:Y:S01]  /*5d70*/  SHF.R.U32.HI R5, RZ, UR8, R4 ;  /* 0x00000008ff057c19 */ /* 0x000fe20008011604 */
[----:B------:R-:W-:Y:S01]  /*5d80*/  ULDC UR8, c[0x0][0x658] ;  /* 0x0001960000087ab9 */ /* 0x000fe20000000800 */
[----:B--2---:R-:W-:-:S02]  /*5d90*/  @P2 IMAD R15, R25, R6, R20 ;  /* 0x00000006190f2224 */ /* 0x004fc400078e0214 */
[--C-:B------:R-:W-:Y:S02]  /*5da0*/  SHF.R.U64 R20, R22, UR8, R5.reuse ;  /* 0x0000000816147c19 */ /* 0x100fe40008001205 */
[----:B------:R-:W-:-:S03]  /*5db0*/  SHF.R.U32.HI R23, RZ, UR8, R5 ;  /* 0x00000008ff177c19 */ /* 0x000fc60008011605 */
[----:B------:R-:W-:Y:S02]  /*5dc0*/  IMAD.MOV.U32 R6, RZ, RZ, R20 ;  /* 0x000000ffff067224 */ /* 0x000fe400078e0014 */
[----:B------:R-:W-:Y:S01]  /*5dd0*/  IMAD.MOV.U32 R5, RZ, RZ, R23 ;  /* 0x000000ffff057224 */ /* 0x000fe200078e0017 */
[----:B------:R-:W-:Y:S06]  /*5de0*/  @!P0 BRA `(.L_x_118) ;  /* 0x00000000002c8947 */ /* 0x000fec0003800000 */
        /* <DEDUP_REMOVED lines=9> */
[----:B------:R-:W-:-:S04]  /*5e80*/  IMAD.WIDE.U32.X R4, R23, UR11, R4, P1 ;  /* 0x0000000b17047c25 */ /* 0x000fc800088e0404 */
[----:B------:R-:W-:-:S07]  /*5e90*/  IMAD.MOV.U32 R6, RZ, RZ, R4 ;  /* 0x000000ffff067224 */ /* 0x000fce00078e0004 */
.L_x_118:
[----:B------:R-:W-:Y:S01]  /*5ea0*/  ULDC UR8, c[0x0][0x648] ;  /* 0x0001920000087ab9 */ /* 0x000fe20000000800 */
[----:B------:R-:W-:Y:S01]  /*5eb0*/  LOP3.LUT R4, R22, UR6, RZ, 0xc0, !PT ;  /* 0x0000000616047c12 */ /* 0x000fe2000f8ec0ff */
[----:B------:R-:W-:Y:S01]  /*5ec0*/  ULDC UR9, c[0x0][0x610] ;  /* 0x0001840000097ab9 */ /* 0x000fe20000000800 */
[----:B------:R-:W-:Y:S01]  /*5ed0*/  SHF.R.U64 R5, R6, UR8, R5 ;  /* 0x0000000806057c19 */ /* 0x000fe20008001205 */
[----:B------:R-:W-:Y:S01]  /*5ee0*/  ULDC UR8, c[0x0][0x638] ;  /* 0x00018e0000087ab9 */ /* 0x000fe20000000800 */
[----:B------:R-:W-:-:S03]  /*5ef0*/  LOP3.LUT R21, R21, UR4, RZ, 0xc0, !PT ;  /* 0x0000000415157c12 */ /* 0x000fc6000f8ec0ff */
[----:B------:R-:W-:Y:S02]  /*5f00*/  IMAD.MOV R7, RZ, RZ, -R5 ;  /* 0x000000ffff077224 */ /* 0x000fe400078e0a05 */
[----:B------:R-:W-:Y:S02]  /*5f10*/  IMAD R4, R5, UR5, R4 ;  /* 0x0000000505047c24 */ /* 0x000fe4000f8e0204 */
[----:B------:R-:W-:Y:S01]  /*5f20*/  IMAD R20, R7, UR8, R20 ;  /* 0x0000000807147c24 */ /* 0x000fe2000f8e0214 */
[----:B------:R-:W-:Y:S01]  /*5f30*/  ULDC UR8, c[0x0][0x600] ;  /* 0x0001800000087ab9 */ /* 0x000fe20000000800 */
[----:B------:R-:W-:Y:S02]  /*5f40*/  IMAD R15, R4, UR9, R15 ;  /* 0x00000009040f7c24 */ /* 0x000fe4000f8e020f */
[----:B------:R-:W-:Y:S02]  /*5f50*/  IMAD R6, R20, UR8, R21 ;  /* 0x0000000814067c24 */ /* 0x000fe4000f8e0215 */
[----:B------:R-:W-:-:S03]  /*5f60*/  IMAD.MOV.U32 R4, RZ, RZ, 0x1 ;  /* 0x00000001ff047424 */ /* 0x000fc600078e00ff */
[----:B------:R-:W-:Y:S02]  /*5f70*/  SEL R20, R6, R15, !P2 ;  /* 0x0000000f06147207 */ /* 0x000fe40005000000 */
[----:B------:R-:W-:Y:S01]  /*5f80*/  SEL R21, R15, R6, !P2 ;  /* 0x000000060f157207 */ /* 0x000fe20005000000 */
[----:B------:R-:W-:-:S07]  /*5f90*/  IMAD.MOV.U32 R6, RZ, RZ, R14 ;  /* 0x000000ffff067224 */ /* 0x000fce00078e000e */
.L_x_116:
[----:B------:R-:W-:Y:S05]  /*5fa0*/  BSYNC B1 ;  /* 0x0000000000017941 */ /* 0x000fea0003800000 */
.L_x_115:
[----:B------:R-:W-:-:S13]  /*5fb0*/  LOP3.LUT P0, RZ, R4, 0xff, RZ, 0xc0, !PT ;  /* 0x000000ff04ff7812 */ /* 0x000fda000780c0ff */
[----:B------:R-:W-:Y:S05]  /*5fc0*/  @P0 BRA `(.L_x_119) ;  /* 0xfffffff400100947 */ /* 0x000fea000383ffff */
[----:B------:R-:W-:Y:S05]  /*5fd0*/  BSYNC B0 ;  /* 0x0000000000007941 */ /* 0x000fea0003800000 */
.L_x_108:
[----:B------:R-:W-:-:S03]  /*5fe0*/  UMOV UR8, 0xffffffff ;  /* 0xffffffff00087882 */ /* 0x000fc60000000000 */
[----:B------:R-:W-:Y:S05]  /*5ff0*/  BRA.DIV UR8, `(.L_x_120) ;  /* 0x0000000208f07947 */ /* 0x000fea000b800000 */
[----:B------:R-:W-:-:S13]  /*6000*/  ELECT P6, URZ, PT ;  /* 0x00000000003f782f */ /* 0x000fda00038c0000 */
.L_x_133:
[----:B------:R-:W-:Y:S04]  /*6010*/  BSSY B0, `(.L_x_121) ;  /* 0x0000022000007945 */ /* 0x000fe80003800000 */
[----:B------:R-:W-:Y:S05]  /*6020*/  @!P6 BRA `(.L_x_122) ;  /* 0x000000000080e947 */ /* 0x000fea0003800000 */
[----:B------:R-:W-:-:S04]  /*6030*/  LOP3.LUT R19, R19, 0x2, RZ, 0xfc, !PT ;  /* 0x0000000213137812 */ /* 0x000fc800078efcff */
[----:B------:R-:W-:-:S13]  /*6040*/  ISETP.NE.AND P0, PT, R19, 0x3, PT ;  /* 0x000000031300780c */ /* 0x000fda0003f05270 */
[----:B------:R-:W-:Y:S05]  /*6050*/  @!P0 BRA `(.L_x_123) ;  /* 0x0000000000048947 */ /* 0x000fea0003800000 */
[----:B------:R-:W-:Y:S01]  /*6060*/  BPT.TRAP 0x1 ;  /* 0x000000040000795c */ /* 0x000fe20000300000 */
.L_x_123:
[----:B------:R-:W0:Y:S01]  /*6070*/  S2R R5, SR_CgaCtaId ;  /* 0x0000000000057919 */ /* 0x000e220000008800 */
[----:B------:R-:W-:Y:S02]  /*6080*/  MOV R2, 0x400 ;  /* 0x0000040000027802 */ /* 0x000fe40000000f00 */
[----:B------:R-:W-:Y:S02]  /*6090*/  SHF.L.U32 R4, R0, 0x1f, RZ ;  /* 0x0000001f00047819 */ /* 0x000fe400000006ff */
[----:B0-----:R-:W-:-:S05]  /*60a0*/  LEA R2, R5, R2, 0x18 ;  /* 0x0000000205027211 */ /* 0x001fca00078ec0ff */
[----:B------:R-:W-:-:S04]  /*60b0*/  VIADD R2, R2, 0x18 ;  /* 0x0000001802027836 */ /* 0x000fc80000000000 */
[C---:B------:R-:W-:Y:S02]  /*60c0*/  IMAD R7, R3.reuse, 0x8, R2 ;  /* 0x0000000803077824 */ /* 0x040fe400078e0202 */
[----:B------:R-:W-:Y:S02]  /*60d0*/  VIADD R3, R3, 0x1 ;  /* 0x0000000103037836 */ /* 0x000fe40000000000 */
[----:B------:R-:W0:Y:S03]  /*60e0*/  SYNCS.PHASECHK.TRANS64.TRYWAIT P0, [R7+URZ], R4 ;  /* 0x00000004070075a7 */ /* 0x000e26000800017f */
[----:B------:R-:W-:-:S04]  /*60f0*/  ISETP.NE.AND P1, PT, R3, 0x3, PT ;  /* 0x000000030300780c */ /* 0x000fc80003f25270 */
[----:B------:R-:W-:Y:S02]  /*6100*/  SEL R5, RZ, 0x1, P1 ;  /* 0x00000001ff057807 */ /* 0x000fe40000800000 */
[----:B------:R-:W-:Y:S02]  /*6110*/  SEL R3, R3, RZ, P1 ;  /* 0x000000ff03037207 */ /* 0x000fe40000800000 */
[----:B------:R-:W-:-:S03]  /*6120*/  LOP3.LUT R9, R0, R5, RZ, 0x3c, !PT ;  /* 0x0000000500097212 */ /* 0x000fc600078e3cff */
[----:B------:R-:W-:Y:S01]  /*6130*/  IMAD R6, R3, 0x8, R2 ;  /* 0x0000000803067824 */ /* 0x000fe200078e0202 */
[----:B------:R-:W-:Y:S01]  /*6140*/  SHF.L.U32 R5, R9, 0x1f, RZ ;  /* 0x0000001f09057819 */ /* 0x000fe200000006ff */
[----:B0-----:R-:W-:Y:S06]  /*6150*/  @!P0 BRA `(.L_x_124) ;  /* 0x0000000000b88947 */ /* 0x001fec0003800000 */
.L_x_134:
[----:B------:R-:W1:Y:S01]  /*6160*/  SYNCS.PHASECHK.TRANS64.TRYWAIT P0, [R6+URZ], R5 ;  /* 0x00000005060075a7 */ /* 0x000e62000800017f */
[----:B------:R-:W-:-:S05]  /*6170*/  VIADD R0, R3, 0x1 ;  /* 0x0000000103007836 */ /* 0x000fca0000000000 */
[----:B------:R-:W-:-:S04]  /*6180*/  ISETP.NE.AND P1, PT, R0, 0x3, PT ;  /* 0x000000030000780c */ /* 0x000fc80003f25270 */
[----:B0-----:R-:W-:Y:S02]  /*6190*/  SEL R4, RZ, 0x1, P1 ;  /* 0x00000001ff047807 */ /* 0x001fe40000800000 */
[----:B------:R-:W-:Y:S02]  /*61a0*/  SEL R3, R0, RZ, P1 ;  /* 0x000000ff00037207 */ /* 0x000fe40000800000 */
[----:B------:R-:W-:Y:S01]  /*61b0*/  LOP3.LUT R0, R9, R4, RZ, 0x3c, !PT ;  /* 0x0000000409007212 */ /* 0x000fe200078e3cff */
[----:B-1----:R-:W-:Y:S06]  /*61c0*/  @!P0 BRA `(.L_x_125) ;  /* 0x0000000000b08947 */ /* 0x002fec0003800000 */
.L_x_135:
[----:B------:R-:W-:Y:S01]  /*61d0*/  IMAD R3, R3, 0x8, R2 ;  /* 0x0000000803037824 */ /* 0x000fe200078e0202 */
[----:B------:R-:W-:-:S07]  /*61e0*/  SHF.L.U32 R0, R0, 0x1f, RZ ;  /* 0x0000001f00007819 */ /* 0x000fce00000006ff */
.L_x_126:
[----:B-1----:R1:W2:Y:S02]  /*61f0*/  SYNCS.PHASECHK.TRANS64.TRYWAIT P0, [R3+URZ], R0 ;  /* 0x00000000030075a7 */ /* 0x0022a4000800017f */
[----:B--2---:R-:W-:Y:S05]  /*6200*/  @!P0 NANOSLEEP.SYNCS 0x989680 ;  /* 0x009896800000895d */ /* 0x004fea0003900000 */
[----:B------:R-:W2:Y:S02]  /*6210*/  @!P0 SYNCS.PHASECHK.TRANS64 P0, [R3+URZ], R0 ;  /* 0x00000000030085a7 */ /* 0x000ea4000800007f */
[----:B--2---:R-:W-:Y:S05]  /*6220*/  @!P0 BRA `(.L_x_126) ;  /* 0xfffffffc00f08947 */ /* 0x004fea000383ffff */
.L_x_122:
[----:B------:R-:W-:Y:S05]  /*6230*/  BSYNC B0 ;  /* 0x0000000000007941 */ /* 0x000fea0003800000 */
.L_x_121:
[----:B------:R-:W-:Y:S05]  /*6240*/  EXIT ;  /* 0x000000000000794d */ /* 0x000fea0003800000 */
.L_x_21:
[----:B---3--:R3:W4:Y:S02]  /*6250*/  SYNCS.PHASECHK.TRANS64.TRYWAIT P1, [R3+URZ], R0 ;  /* 0x00000000030075a7 */ /* 0x008724000802017f */
[----:B----4-:R-:W-:Y:S05]  /*6260*/  @!P1 NANOSLEEP.SYNCS 0x989680 ;  /* 0x009896800000995d */ /* 0x010fea0003900000 */
[----:B------:R-:W4:Y:S02]  /*6270*/  @!P1 SYNCS.PHASECHK.TRANS64 P1, [R3+URZ], R0 ;  /* 0x00000000030095a7 */ /* 0x000f24000802007f */
[----:B----4-:R-:W-:Y:S05]  /*6280*/  @!P1 BRA `(.L_x_21) ;  /* 0xfffffffc00f09947 */ /* 0x010fea000383ffff */
[----:B------:R-:W-:Y:S05]  /*6290*/  BRA `(.L_x_20) ;  /* 0xffffffb000987947 */ /* 0x000fea000383ffff */
.L_x_26:
[----:B-1----:R1:W2:Y:S02]  /*62a0*/  SYNCS.PHASECHK.TRANS64.TRYWAIT P1, [R5+URZ], R4 ;  /* 0x00000004050075a7 */ /* 0x0022a4000802017f */
[----:B--2---:R-:W-:Y:S05]  /*62b0*/  @!P1 NANOSLEEP.SYNCS 0x989680 ;  /* 0x009896800000995d */ /* 0x004fea0003900000 */
[----:B------:R-:W2:Y:S02]  /*62c0*/  @!P1 SYNCS.PHASECHK.TRANS64 P1, [R5+URZ], R4 ;  /* 0x00000004050095a7 */ /* 0x000ea4000802007f */
[----:B--2---:R-:W-:Y:S05]  /*62d0*/  @!P1 BRA `(.L_x_26) ;  /* 0xfffffffc00f09947 */ /* 0x004fea000383ffff */
[----:B------:R-:W-:Y:S05]  /*62e0*/  BRA `(.L_x_25) ;  /* 0xffffffb800b87947 */ /* 0x000fea000383ffff */
.L_x_109:
[----:B------:R-:W-:Y:S01]  /*62f0*/  BSSY B1, `(.L_x_127) ;  /* 0x0000006000017945 */ /* 0x000fe20003800000 */
[----:B------:R-:W-:-:S07]  /*6300*/  IMAD.MOV.U32 R15, RZ, RZ, -0x1 ;  /* 0xffffffffff0f7424 */ /* 0x000fce00078e00ff */
[----:B------:R-:W-:Y:S05]  /*6310*/  WARPSYNC.COLLECTIVE R15, `(.L_x_128) ;  /* 0x000000000f0c7348 */ /* 0x000fea0003c00000 */
[----:B------:R-:W-:Y:S02]  /*6320*/  ELECT P6, UR62, PT ;  /* 0x00000000003e782f */ /* 0x000fe400038c0000 */
[----:B------:R-:W-:Y:S01]  /*6330*/  MOV R14, UR62 ;  /* 0x0000003e000e7c02 */ /* 0x000fe20008000f00 */
[----:B------:R-:W-:Y:S10]  /*6340*/  ENDCOLLECTIVE ;  /* 0x000000000000791b */ /* 0x000ff40003800000 */
.L_x_128:
[----:B------:R-:W-:Y:S05]  /*6350*/  BSYNC B1 ;  /* 0x0000000000017941 */ /* 0x000fea0003800000 */
.L_x_127:
[----:B------:R-:W-:Y:S05]  /*6360*/  BRA `(.L_x_129) ;  /* 0xfffffff000347947 */ /* 0x000fea000383ffff */
.L_x_112:
[----:B-1----:R1:W2:Y:S02]  /*6370*/  SYNCS.PHASECHK.TRANS64.TRYWAIT P0, [R23+URZ+0x18], R14 ;  /* 0x0000180e170075a7 */ /* 0x0022a4000800017f */
[----:B--2---:R-:W-:Y:S05]  /*6380*/  @!P0 NANOSLEEP.SYNCS 0x989680 ;  /* 0x009896800000895d */ /* 0x004fea0003900000 */
[----:B------:R-:W2:Y:S02]  /*6390*/  @!P0 SYNCS.PHASECHK.TRANS64 P0, [R23+URZ+0x18], R14 ;  /* 0x0000180e170085a7 */ /* 0x000ea4000800007f */
[----:B--2---:R-:W-:Y:S05]  /*63a0*/  @!P0 BRA `(.L_x_112) ;  /* 0xfffffffc00f08947 */ /* 0x004fea000383ffff */
[----:B------:R-:W-:Y:S05]  /*63b0*/  BRA `(.L_x_130) ;  /* 0xfffffff0006c7947 */ /* 0x000fea000383ffff */
.L_x_120:
[----:B------:R-:W-:Y:S01]  /*63c0*/  BSSY B0, `(.L_x_131) ;  /* 0x0000006000007945 */ /* 0x000fe20003800000 */
[----:B------:R-:W-:-:S07]  /*63d0*/  IMAD.MOV.U32 R15, RZ, RZ, -0x1 ;  /* 0xffffffffff0f7424 */ /* 0x000fce00078e00ff */
[----:B------:R-:W-:Y:S05]  /*63e0*/  WARPSYNC.COLLECTIVE R15, `(.L_x_132) ;  /* 0x000000000f0c7348 */ /* 0x000fea0003c00000 */
[----:B------:R-:W-:Y:S02]  /*63f0*/  ELECT P6, UR62, PT ;  /* 0x00000000003e782f */ /* 0x000fe400038c0000 */
[----:B------:R-:W-:Y:S01]  /*6400*/  MOV R14, UR62 ;  /* 0x0000003e000e7c02 */ /* 0x000fe20008000f00 */
[----:B------:R-:W-:Y:S10]  /*6410*/  ENDCOLLECTIVE ;  /* 0x000000000000791b */ /* 0x000ff40003800000 */
.L_x_132:
[----:B------:R-:W-:Y:S05]  /*6420*/  BSYNC B0 ;  /* 0x0000000000007941 */ /* 0x000fea0003800000 */
.L_x_131:
[----:B------:R-:W-:Y:S05]  /*6430*/  BRA `(.L_x_133) ;  /* 0xfffffff800f47947 */ /* 0x000fea000383ffff */
.L_x_124:
[----:B0-----:R0:W1:Y:S02]  /*6440*/  SYNCS.PHASECHK.TRANS64.TRYWAIT P0, [R7+URZ], R4 ;  /* 0x00000004070075a7 */ /* 0x001064000800017f */
[----:B-1----:R-:W-:Y:S05]  /*6450*/  @!P0 NANOSLEEP.SYNCS 0x989680 ;  /* 0x009896800000895d */ /* 0x002fea0003900000 */
[----:B------:R-:W1:Y:S02]  /*6460*/  @!P0 SYNCS.PHASECHK.TRANS64 P0, [R7+URZ], R4 ;  /* 0x00000004070085a7 */ /* 0x000e64000800007f */
[----:B-1----:R-:W-:Y:S05]  /*6470*/  @!P0 BRA `(.L_x_124) ;  /* 0xfffffffc00f08947 */ /* 0x002fea000383ffff */
[----:B------:R-:W-:Y:S05]  /*6480*/  BRA `(.L_x_134) ;  /* 0xfffffffc00347947 */ /* 0x000fea000383ffff */
.L_x_125:
[----:B0-----:R0:W1:Y:S02]  /*6490*/  SYNCS.PHASECHK.TRANS64.TRYWAIT P0, [R6+URZ], R5 ;  /* 0x00000005060075a7 */ /* 0x001064000800017f */
[----:B-1----:R-:W-:Y:S05]  /*64a0*/  @!P0 NANOSLEEP.SYNCS 0x989680 ;  /* 0x009896800000895d */ /* 0x002fea0003900000 */
[----:B------:R-:W1:Y:S02]  /*64b0*/  @!P0 SYNCS.PHASECHK.TRANS64 P0, [R6+URZ], R5 ;  /* 0x00000005060085a7 */ /* 0x000e64000800007f */
[----:B-1----:R-:W-:Y:S05]  /*64c0*/  @!P0 BRA `(.L_x_125) ;  /* 0xfffffffc00f08947 */ /* 0x002fea000383ffff */
[----:B------:R-:W-:Y:S05]  /*64d0*/  BRA `(.L_x_135) ;  /* 0xfffffffc003c7947 */ /* 0x000fea000383ffff */
.L_x_136:
[----:B------:R-:W-:-:S00]  /*64e0*/  BRA `(.L_x_136) ;  /* 0xfffffffc00fc7947 */ /* 0x000fc0000383ffff */
[----:B------:R-:W-:-:S00]  /*64f0*/  NOP ;  /* 0x0000000000007918 */ /* 0x000fc00000000000 */
        /* <DEDUP_REMOVED lines=8> */
.L_x_137:


//--------------------- .nv.global.init           --------------------------
	.section	.nv.global.init,"aw",@progbits
.nv.global.init:
	.type		$str$22,@object
	.size		$str$22,($str$23 - $str$22)
$str$22:
        /*0000*/ 	.byte	0x6b, 0x5f, 0x74, 0x69, 0x6c, 0x65, 0x5f, 0x63, 0x6f, 0x75, 0x6e, 0x74, 0x20, 0x3e, 0x3d, 0x20
        /*0010*/ 	.byte	0x31, 0x00
	.type		$str$23,@object
	.size		$str$23,(__unnamed_1 - $str$23)
$str$23:
        /*0012*/ 	.byte	0x2f, 0x74, 0x6d, 0x70, 0x2f, 0x63, 0x75, 0x74, 0x6c, 0x61, 0x73, 0x73, 0x5f, 0x73, 0x77, 0x65
        /*0022*/ 	.byte	0x65, 0x70, 0x5f, 0x73, 0x72, 0x63, 0x2f, 0x69, 0x6e, 0x63, 0x6c, 0x75, 0x64, 0x65, 0x2f, 0x63
        /*0032*/ 	.byte	0x75, 0x74, 0x6c, 0x61, 0x73, 0x73, 0x2f, 0x67, 0x65, 0x6d, 0x6d, 0x2f, 0x63, 0x6f, 0x6c, 0x6c
        /*0042*/ 	.byte	0x65, 0x63, 0x74, 0x69, 0x76, 0x65, 0x2f, 0x73, 0x6d, 0x39, 0x30, 0x5f, 0x6d, 0x6d, 0x61, 0x5f
        /*0052*/ 	.byte	0x74, 0x6d, 0x61, 0x5f, 0x67, 0x6d, 0x6d, 0x61, 0x5f, 0x73, 0x73, 0x5f, 0x77, 0x61, 0x72, 0x70
        /*0062*/ 	.byte	0x73, 0x70, 0x65, 0x63, 0x69, 0x61, 0x6c, 0x69, 0x7a, 0x65, 0x64, 0x2e, 0x68, 0x70, 0x70, 0x00
	.type		__unnamed_1,@object
	.size		__unnamed_1,(.L_0 - __unnamed_1)
__unnamed_1:
        /*0072*/ 	.byte	0x76, 0x6f, 0x69, 0x64, 0x20, 0x63, 0x75, 0x74, 0x6c, 0x61, 0x73, 0x73, 0x3a, 0x3a, 0x67, 0x65
        /* <DEDUP_REMOVED lines=172> */
        /*0b42*/ 	.byte	0x3a, 0x3a, 0x69, 0x64, 0x65, 0x6e, 0x74, 0x69, 0x74, 0x79, 0x5d, 0x00
.L_0:


//--------------------- .nv.shared._ZN7cutlass13device_kernelINS_4gemm6kernel13GemmUniversalIN4cute5tupleIJiiiiEEENS1_10collective13CollectiveMmaINS1_34MainloopSm90TmaGmmaWarpSpecializedILi3ENS5_IJNS4_1CILi2EEENSA_ILi1EEESC_EEENS1_35KernelTmaWarpSpecializedCooperativeEEENS5_IJNSA_ILi256EEENSA_ILi32EEESG_EEEaNS5_IJlSC_lEEEaSJ_NS4_8TiledMMAINS4_8MMA_AtomIJNS4_4SM904GMMA26MMA_64x32x32_S32S8S8_SS_TNEEEENS4_6LayoutISD_NS5_IJSC_NSA_ILi0EEESR_EEEEENS5_IJNS4_10UnderscoreESU_SU_EEEEENS4_13SM90_TMA_LOADENS4_14ComposedLayoutINS4_7SwizzleILi3ELi4ELi3EEENS4_18smem_ptr_flag_bitsILi8EEENSQ_INS5_IJNSA_ILi8EEENSA_ILi128EEEEEENS5_IJS14_SC_EEEEEEEvNS4_8identityENS4_23SM90_TMA_LOAD_MULTICASTES18_vS19_EENS_8epilogue10collective6detail29Sm90TmaWarpSpecializedAdapterINS1D_15DefaultEpilogueIaSJ_SJ_NS1C_6thread17LinearCombinationIaLi1EiiLNS1H_9ScaleType4KindE0ELNS_15FloatRoundStyleE2EaEENS1_15EpilogueDefaultEEEEEvvEEEEvNT_6ParamsE --------------------------
	.section	.nv.shared._ZN7cutlass13device_kernelINS_4gemm6kernel13GemmUniversalIN4cute5tupleIJiiiiEEENS1_10collective13CollectiveMmaINS1_34MainloopSm90TmaGmmaWarpSpecializedILi3ENS5_IJNS4_1CILi2EEENSA_ILi1EEESC_EEENS1_35KernelTmaWarpSpecializedCooperativeEEENS5_IJNSA_ILi256EEENSA_ILi32EEESG_EEEaNS5_IJlSC_lEEEaSJ_NS4_8TiledMMAINS4_8MMA_AtomIJNS4_4SM904GMMA26MMA_64x32x32_S32S8S8_SS_TNEEEENS4_6LayoutISD_NS5_IJSC_NSA_ILi0EEESR_EEEEENS5_IJNS4_10UnderscoreESU_SU_EEEEENS4_13SM90_TMA_LOADENS4_14ComposedLayoutINS4_7SwizzleILi3ELi4ELi3EEENS4_18smem_ptr_flag_bitsILi8EEENSQ_INS5_IJNSA_ILi8EEENSA_ILi128EEEEEENS5_IJS14_SC_EEEEEEEvNS4_8identityENS4_23SM90_TMA_LOAD_MULTICASTES18_vS19_EENS_8epilogue10collective6detail29Sm90TmaWarpSpecializedAdapterINS1D_15DefaultEpilogueIaSJ_SJ_NS1C_6thread17LinearCombinationIaLi1EiiLNS1H_9ScaleType4KindE0ELNS_15FloatRoundStyleE2EaEENS1_15EpilogueDefaultEEEEEvvEEEEvNT_6ParamsE,"aw",@nobits
	.sectionflags	@""
	.align	16
	.zero		1024


//--------------------- .nv.shared.reserved.0     --------------------------
	.section	.nv.shared.reserved.0,"aw",@nobits
	.weak		__nv_reservedSMEM_offset_0_alias
	.size		__nv_reservedSMEM_offset_0_alias, 0, 0
	.other		__nv_reservedSMEM_offset_0_alias,@"STO_CUDA_RESERVED_SHARED STV_DEFAULT"
__nv_reservedSMEM_offset_0_alias:
	.zero		0


//--------------------- .nv.global                --------------------------
	.section	.nv.global,"aw",@nobits
.nv.global:
	.type		_ZN39_INTERNAL_ec2d1cb9_4_k_cu_ec68a5e7_75784cute1_E,@object
	.size		_ZN39_INTERNAL_ec2d1cb9_4_k_cu_ec68a5e7_75784cute1_E,(_ZN39_INTERNAL_ec2d1cb9_4_k_cu_ec68a5e7_75784cuda3std3__45__cpo6cbeginE - _ZN39_INTERNAL_ec2d1cb9_4_k_cu_ec68a5e7_75784cute1_E)
_ZN39_INTERNAL_ec2d1cb9_4_k_cu_ec68a5e7_75784cute1_E:
	.zero		1
	.type		_ZN39_INTERNAL_ec2d1cb9_4_k_cu_ec68a5e7_75784cuda3std3__45__cpo6cbeginE,@object
	.size		_ZN39_INTERNAL_ec2d1cb9_4_k_cu_ec68a5e7_75784cuda3std3__45__cpo6cbeginE,(_ZN39_INTERNAL_ec2d1cb9_4_k_cu_ec68a5e7_75784cuda3std3__48in_placeE - _ZN39_INTERNAL_ec2d1cb9_4_k_cu_ec68a5e7_75784cuda3std3__45__cpo6cbeginE)
_ZN39_INTERNAL_ec2d1cb9_4_k_cu_ec68a5e7_75784cuda3std3__45__cpo6cbeginE:
	.zero		1
	.type		_ZN39_INTERNAL_ec2d1cb9_4_k_cu_ec68a5e7_75784cuda3std3__48in_placeE,@object
	.size		_ZN39_INTERNAL_ec2d1cb9_4_k_cu_ec68a5e7_75784cuda3std3__48in_placeE,(_ZN39_INTERNAL_ec2d1cb9_4_k_cu_ec68a5e7_75784cuda3std6ranges3__45__cpo9iter_moveE - _ZN39_INTERNAL_ec2d1cb9_4_k_cu_ec68a5e7_75784cuda3std3__48in_placeE)
_ZN39_INTERNAL_ec2d1cb9_4_k_cu_ec68a5e7_75784cuda3std3__48in_placeE:
	.zero		1
	.type		_ZN39_INTERNAL_ec2d1cb9_4_k_cu_ec68a5e7_75784cuda3std6ranges3__45__cpo9iter_moveE,@object
	.size		_ZN39_INTERNAL_ec2d1cb9_4_k_cu_ec68a5e7_75784cuda3std6ranges3__45__cpo9iter_moveE,(_ZN39_INTERNAL_ec2d1cb9_4_k_cu_ec68a5e7_75784cuda3std3__45__cpo5beginE - _ZN39_INTERNAL_ec2d1cb9_4_k_cu_ec68a5e7_75784cuda3std6ranges3__45__cpo9iter_moveE)
_ZN39_INTERNAL_ec2d1cb9_4_k_cu_ec68a5e7_75784cuda3std6ranges3__45__cpo9iter_moveE:
	.zero		1
	.type		_ZN39_INTERNAL_ec2d1cb9_4_k_cu_ec68a5e7_75784cuda3std3__45__cpo5beginE,@object
	.size		_ZN39_INTERNAL_ec2d1cb9_4_k_cu_ec68a5e7_75784cuda3std3__45__cpo5beginE,(_ZN39_INTERNAL_ec2d1cb9_4_k_cu_ec68a5e7_75784cuda3std3__441_GLOBAL__N__ec2d1cb9_4_k_cu_ec68a5e7_75786ignoreE - _ZN39_INTERNAL_ec2d1cb9_4_k_cu_ec68a5e7_75784cuda3std3__45__cpo5beginE)
_ZN39_INTERNAL_ec2d1cb9_4_k_cu_ec68a5e7_75784cuda3std3__45__cpo5beginE:
	.zero		1
	.type		_ZN39_INTERNAL_ec2d1cb9_4_k_cu_ec68a5e7_75784cuda3std3__441_GLOBAL__N__ec2d1cb9_4_k_cu_ec68a5e7_75786ignoreE,@object
	.size		_ZN39_INTERNAL_ec2d1cb9_4_k_cu_ec68a5e7_75784cuda3std3__441_GLOBAL__N__ec2d1cb9_4_k_cu_ec68a5e7_75786ignoreE,(_ZN39_INTERNAL_ec2d1cb9_4_k_cu_ec68a5e7_75784cute7productE - _ZN39_INTERNAL_ec2d1cb9_4_k_cu_ec68a5e7_75784cuda3std3__441_GLOBAL__N__ec2d1cb9_4_k_cu_ec68a5e7_75786ignoreE)
_ZN39_INTERNAL_ec2d1cb9_4_k_cu_ec68a5e7_75784cuda3std3__441_GLOBAL__N__ec2d1cb9_4_k_cu_ec68a5e7_75786ignoreE:
	.zero		1
	.type		_ZN39_INTERNAL_ec2d1cb9_4_k_cu_ec68a5e7_75784cute7productE,@object
	.size		_ZN39_INTERNAL_ec2d1cb9_4_k_cu_ec68a5e7_75784cute7productE,(_ZN39_INTERNAL_ec2d1cb9_4_k_cu_ec68a5e7_75784cuda3std3__45__cpo3endE - _ZN39_INTERNAL_ec2d1cb9_4_k_cu_ec68a5e7_75784cute7productE)
_ZN39_INTERNAL_ec2d1cb9_4_k_cu_ec68a5e7_75784cute7productE:
	.zero		1
	.type		_ZN39_INTERNAL_ec2d1cb9_4_k_cu_ec68a5e7_75784cuda3std3__45__cpo3endE,@object
	.size		_ZN39_INTERNAL_ec2d1cb9_4_k_cu_ec68a5e7_75784cuda3std3__45__cpo3endE,(_ZN39_INTERNAL_ec2d1cb9_4_k_cu_ec68a5e7_75784cuda3std3__419piecewise_constructE - _ZN39_INTERNAL_ec2d1cb9_4_k_cu_ec68a5e7_75784cuda3std3__45__cpo3endE)
_ZN39_INTERNAL_ec2d1cb9_4_k_cu_ec68a5e7_75784cuda3std3__45__cpo3endE:
	.zero		1
	.type		_ZN39_INTERNAL_ec2d1cb9_4_k_cu_ec68a5e7_75784cuda3std3__419piecewise_constructE,@object
	.size		_ZN39_INTERNAL_ec2d1cb9_4_k_cu_ec68a5e7_75784cuda3std3__419piecewise_constructE,(_ZN39_INTERNAL_ec2d1cb9_4_k_cu_ec68a5e7_75784cuda3std3__45__cpo4cendE - _ZN39_INTERNAL_ec2d1cb9_4_k_cu_ec68a5e7_75784cuda3std3__419piecewise_constructE)
_ZN39_INTERNAL_ec2d1cb9_4_k_cu_ec68a5e7_75784cuda3std3__419piecewise_constructE:
	.zero		1
	.type		_ZN39_INTERNAL_ec2d1cb9_4_k_cu_ec68a5e7_75784cuda3std3__45__cpo4cendE,@object
	.size		_ZN39_INTERNAL_ec2d1cb9_4_k_cu_ec68a5e7_75784cuda3std3__45__cpo4cendE,(_ZN39_INTERNAL_ec2d1cb9_4_k_cu_ec68a5e7_75784cuda3std6ranges3__45__cpo4swapE - _ZN39_INTERNAL_ec2d1cb9_4_k_cu_ec68a5e7_75784cuda3std3__45__cpo4cendE)
_ZN39_INTERNAL_ec2d1cb9_4_k_cu_ec68a5e7_75784cuda3std3__45__cpo4cendE:
	.zero		1
	.type		_ZN39_INTERNAL_ec2d1cb9_4_k_cu_ec68a5e7_75784cuda3std6ranges3__45__cpo4swapE,@object
	.size		_ZN39_INTERNAL_ec2d1cb9_4_k_cu_ec68a5e7_75784cuda3std6ranges3__45__cpo4swapE,(.L_8 - _ZN39_INTERNAL_ec2d1cb9_4_k_cu_ec68a5e7_75784cuda3std6ranges3__45__cpo4swapE)
_ZN39_INTERNAL_ec2d1cb9_4_k_cu_ec68a5e7_75784cuda3std6ranges3__45__cpo4swapE:
	.zero		1
.L_8:


//--------------------- .nv.constant0._ZN7cutlass13device_kernelINS_4gemm6kernel13GemmUniversalIN4cute5tupleIJiiiiEEENS1_10collective13CollectiveMmaINS1_34MainloopSm90TmaGmmaWarpSpecializedILi3ENS5_IJNS4_1CILi2EEENSA_ILi1EEESC_EEENS1_35KernelTmaWarpSpecializedCooperativeEEENS5_IJNSA_ILi256EEENSA_ILi32EEESG_EEEaNS5_IJlSC_lEEEaSJ_NS4_8TiledMMAINS4_8MMA_AtomIJNS4_4SM904GMMA26MMA_64x32x32_S32S8S8_SS_TNEEEENS4_6LayoutISD_NS5_IJSC_NSA_ILi0EEESR_EEEEENS5_IJNS4_10UnderscoreESU_SU_EEEEENS4_13SM90_TMA_LOADENS4_14ComposedLayoutINS4_7SwizzleILi3ELi4ELi3EEENS4_18smem_ptr_flag_bitsILi8EEENSQ_INS5_IJNSA_ILi8EEENSA_ILi128EEEEEENS5_IJS14_SC_EEEEEEEvNS4_8identityENS4_23SM90_TMA_LOAD_MULTICASTES18_vS19_EENS_8epilogue10collective6detail29Sm90TmaWarpSpecializedAdapterINS1D_15DefaultEpilogueIaSJ_SJ_NS1C_6thread17LinearCombinationIaLi1EiiLNS1H_9ScaleType4KindE0ELNS_15FloatRoundStyleE2EaEENS1_15EpilogueDefaultEEEEEvvEEEEvNT_6ParamsE --------------------------
	.section	.nv.constant0._ZN7cutlass13device_kernelINS_4gemm6kernel13GemmUniversalIN4cute5tupleIJiiiiEEENS1_10collective13CollectiveMmaINS1_34MainloopSm90TmaGmmaWarpSpecializedILi3ENS5_IJNS4_1CILi2EEENSA_ILi1EEESC_EEENS1_35KernelTmaWarpSpecializedCooperativeEEENS5_IJNSA_ILi256EEENSA_ILi32EEESG_EEEaNS5_IJlSC_lEEEaSJ_NS4_8TiledMMAINS4_8MMA_AtomIJNS4_4SM904GMMA26MMA_64x32x32_S32S8S8_SS_TNEEEENS4_6LayoutISD_NS5_IJSC_NSA_ILi0EEESR_EEEEENS5_IJNS4_10UnderscoreESU_SU_EEEEENS4_13SM90_TMA_LOADENS4_14ComposedLayoutINS4_7SwizzleILi3ELi4ELi3EEENS4_18smem_ptr_flag_bitsILi8EEENSQ_INS5_IJNSA_ILi8EEENSA_ILi128EEEEEENS5_IJS14_SC_EEEEEEEvNS4_8identityENS4_23SM90_TMA_LOAD_MULTICASTES18_vS19_EENS_8epilogue10collective6detail29Sm90TmaWarpSpecializedAdapterINS1D_15DefaultEpilogueIaSJ_SJ_NS1C_6thread17LinearCombinationIaLi1EiiLNS1H_9ScaleType4KindE0ELNS_15FloatRoundStyleE2EaEENS1_15EpilogueDefaultEEEEEvvEEEEvNT_6ParamsE,"a",@progbits
	.sectionflags	@""
	.align	4
.nv.constant0._ZN7cutlass13device_kernelINS_4gemm6kernel13GemmUniversalIN4cute5tupleIJiiiiEEENS1_10collective13CollectiveMmaINS1_34MainloopSm90TmaGmmaWarpSpecializedILi3ENS5_IJNS4_1CILi2EEENSA_ILi1EEESC_EEENS1_35KernelTmaWarpSpecializedCooperativeEEENS5_IJNSA_ILi256EEENSA_ILi32EEESG_EEEaNS5_IJlSC_lEEEaSJ_NS4_8TiledMMAINS4_8MMA_AtomIJNS4_4SM904GMMA26MMA_64x32x32_S32S8S8_SS_TNEEEENS4_6LayoutISD_NS5_IJSC_NSA_ILi0EEESR_EEEEENS5_IJNS4_10UnderscoreESU_SU_EEEEENS4_13SM90_TMA_LOADENS4_14ComposedLayoutINS4_7SwizzleILi3ELi4ELi3EEENS4_18smem_ptr_flag_bitsILi8EEENSQ_INS5_IJNSA_ILi8EEENSA_ILi128EEEEEENS5_IJS14_SC_EEEEEEEvNS4_8identityENS4_23SM90_TMA_LOAD_MULTICASTES18_vS19_EENS_8epilogue10collective6detail29Sm90TmaWarpSpecializedAdapterINS1D_15DefaultEpilogueIaSJ_SJ_NS1C_6thread17LinearCombinationIaLi1EiiLNS1H_9ScaleType4KindE0ELNS_15FloatRoundStyleE2EaEENS1_15EpilogueDefaultEEEEEvvEEEEvNT_6ParamsE:
	.zero		1664


//--------------------- SYMBOLS --------------------------

	.type		.nv.reservedSmem.offset0,@object
	.size		.nv.reservedSmem.offset0,0x4
	.type		__assertfail,@function
